def matmul_kernel(
    a_ptr,
    b_ptr,
    c_ptr,
    M,
    N,
    K,
    stride_am,
    stride_ak,
    stride_bk,
    stride_bn,
    stride_cm,
    stride_cn,
    BLOCK_M: tl.constexpr,
    BLOCK_N: tl.constexpr,
    BLOCK_K: tl.constexpr,
    GROUP_M: tl.constexpr,
):
    pid = tl.program_id(axis=0)
    num_pid_m = tl.cdiv(M, BLOCK_M)
    num_pid_n = tl.cdiv(N, BLOCK_N)
    num_pid_in_group = GROUP_M * num_pid_n
    group_id = pid // num_pid_in_group
    first_pid_m = group_id * GROUP_M
    group_size_m = min(num_pid_m - first_pid_m, GROUP_M)
    pid_m = first_pid_m + ((pid % num_pid_in_group) % group_size_m)
    pid_n = (pid % num_pid_in_group) // group_size_m

    offs_am = (pid_m * BLOCK_M + tl.arange(0, BLOCK_M)) % M
    offs_bn = (pid_n * BLOCK_N + tl.arange(0, BLOCK_N)) % N
    offs_k = tl.arange(0, BLOCK_K)
    a_ptrs = a_ptr + offs_am[:, None] * stride_am + offs_k[None, :] * stride_ak
    b_ptrs = b_ptr + offs_k[:, None] * stride_bk + offs_bn[None, :] * stride_bn

    acc = tl.zeros((BLOCK_M, BLOCK_N), dtype=tl.float32)
    for kk in range(0, tl.cdiv(K, BLOCK_K)):
        a = tl.load(a_ptrs, mask=offs_k[None, :] < K - kk * BLOCK_K, other=0.0)
        b = tl.load(b_ptrs, mask=offs_k[:, None] < K - kk * BLOCK_K, other=0.0)
        acc = tl.dot(a, b, acc)
        a_ptrs += BLOCK_K * stride_ak
        b_ptrs += BLOCK_K * stride_bk

    c = acc.to(c_ptr.dtype.element_ty)
    offs_cm = pid_m * BLOCK_M + tl.arange(0, BLOCK_M)
    offs_cn = pid_n * BLOCK_N + tl.arange(0, BLOCK_N)
    c_ptrs = c_ptr + offs_cm[:, None] * stride_cm + offs_cn[None, :] * stride_cn
    mask = (offs_cm[:, None] < M) & (offs_cn[None, :] < N)
    tl.store(c_ptrs, c, mask=mask)

# config = {"BLOCK_K": 32, "BLOCK_M": 512, "BLOCK_N": 128, "GROUP_M": 8, "arch": "sm_90", "dtype": "fp32", "num_ctas": 4, "num_stages": 3, "num_warps": 4}
# arch = sm_90


// ===== COMPILED SASS (sm_90a) =====

	.target	sm_90a

	.elftype	@"ET_EXEC"


//--------------------- .note.nv.tkinfo           --------------------------
	.section	.note.nv.tkinfo,"",@"SHT_NOTE"
	.sectionflags	@"SHF_NOTE_NV_TKINFO"
	.tkinfo
        /*0018*/ 	.word	0x00000002
        /*0030*/ 	.string	""
        /*0030*/ 	.string	"ptxas"
        /*0030*/ 	.string	"Cuda compilation tools, release 13.0, V13.0.88"
        /*0030*/ 	.string	"Build cuda_13.0.r13.0/compiler.36424714_0"
        /*0030*/ 	.string	"-v  -suppress-debug-info  -lineinfo  -arch sm_90a "



//--------------------- .note.nv.cuinfo           --------------------------
	.section	.note.nv.cuinfo,"",@"SHT_NOTE"
	.sectionflags	@"SHF_NOTE_NV_CUINFO"
        /*0018*/ 	.short	0x0002
        /*001a*/ 	.short	0x005a
        /*001c*/ 	.short	0x0082
	.zero		2


//--------------------- .nv.info                  --------------------------
	.section	.nv.info,"",@"SHT_CUDA_INFO"
	.align	4


	//----- nvinfo : EIATTR_REGCOUNT
	.align		4
        /*0000*/ 	.byte	0x04, 0x2f
        /*0002*/ 	.short	(.L_1 - .L_0)
	.align		4
.L_0:
        /*0004*/ 	.word	index@(matmul_kernel)
        /*0008*/ 	.word	0x000000ff


	//----- nvinfo : EIATTR_FRAME_SIZE
	.align		4
.L_1:
        /*000c*/ 	.byte	0x04, 0x11
        /*000e*/ 	.short	(.L_3 - .L_2)
	.align		4
.L_2:
        /*0010*/ 	.word	index@(matmul_kernel)
        /*0014*/ 	.word	0x00000018


	//----- nvinfo : EIATTR_MIN_STACK_SIZE
	.align		4
.L_3:
        /*0018*/ 	.byte	0x04, 0x12
        /*001a*/ 	.short	(.L_5 - .L_4)
	.align		4
.L_4:
        /*001c*/ 	.word	index@(matmul_kernel)
        /*0020*/ 	.word	0x00000018
.L_5:


//--------------------- .nv.compat                --------------------------
	.section	.nv.compat,"",@"SHT_CUDA_COMPAT_INFO"
	.align	4
        /*0000*/ 	.byte	0x02, 0x09, 0x01, 0x00, 0x02, 0x02, 0x04, 0x00, 0x02, 0x05, 0x05, 0x00, 0x03, 0x07, 0x01, 0x01
        /*0010*/ 	.byte	0x02, 0x03, 0x00, 0x00, 0x02, 0x06, 0x01, 0x00, 0x04, 0x0b, 0x08, 0x00, 0x00, 0x00, 0x00, 0x00
        /*0020*/ 	.byte	0x00, 0x00, 0x00, 0x00


//--------------------- .nv.info.matmul_kernel    --------------------------
	.section	.nv.info.matmul_kernel,"",@"SHT_CUDA_INFO"
	.sectionflags	@""
	.align	4


	//----- nvinfo : EIATTR_CUDA_API_VERSION
	.align		4
        /*0000*/ 	.byte	0x04, 0x37
        /*0002*/ 	.short	(.L_7 - .L_6)
.L_6:
        /*0004*/ 	.word	0x00000082


	//----- nvinfo : EIATTR_KPARAM_INFO
	.align		4
.L_7:
        /*0008*/ 	.byte	0x04, 0x17
        /*000a*/ 	.short	(.L_9 - .L_8)
.L_8:
        /*000c*/ 	.word	0x00000000
        /*0010*/ 	.short	0x000d
        /*0012*/ 	.short	0x0048
        /*0014*/ 	.byte	0x00, 0xf4, 0x21, 0x00


	//----- nvinfo : EIATTR_KPARAM_INFO
	.align		4
.L_9:
        /*0018*/ 	.byte	0x04, 0x17
        /*001a*/ 	.short	(.L_11 - .L_10)
.L_10:
        /*001c*/ 	.word	0x00000000
        /*0020*/ 	.short	0x000c
        /*0022*/ 	.short	0x0040
        /*0024*/ 	.byte	0x00, 0xf4, 0x21, 0x00


	//----- nvinfo : EIATTR_KPARAM_INFO
	.align		4
.L_11:
        /*0028*/ 	.byte	0x04, 0x17
        /*002a*/ 	.short	(.L_13 - .L_12)
.L_12:
        /*002c*/ 	.word	0x00000000
        /*0030*/ 	.short	0x000b
        /*0032*/ 	.short	0x0038
        /*0034*/ 	.byte	0x00, 0xf0, 0x11, 0x00


	//----- nvinfo : EIATTR_KPARAM_INFO
	.align		4
.L_13:
        /*0038*/ 	.byte	0x04, 0x17
        /*003a*/ 	.short	(.L_15 - .L_14)
.L_14:
        /*003c*/ 	.word	0x00000000
        /*0040*/ 	.short	0x000a
        /*0042*/ 	.short	0x0034
        /*0044*/ 	.byte	0x00, 0xf0, 0x11, 0x00


	//----- nvinfo : EIATTR_KPARAM_INFO
	.align		4
.L_15:
        /*0048*/ 	.byte	0x04, 0x17
        /*004a*/ 	.short	(.L_17 - .L_16)
.L_16:
        /*004c*/ 	.word	0x00000000
        /*0050*/ 	.short	0x0009
        /*0052*/ 	.short	0x0030
        /*0054*/ 	.byte	0x00, 0xf0, 0x11, 0x00


	//----- nvinfo : EIATTR_KPARAM_INFO
	.align		4
.L_17:
        /*0058*/ 	.byte	0x04, 0x17
        /*005a*/ 	.short	(.L_19 - .L_18)
.L_18:
        /*005c*/ 	.word	0x00000000
        /*0060*/ 	.short	0x0008
        /*0062*/ 	.short	0x002c
        /*0064*/ 	.byte	0x00, 0xf0, 0x11, 0x00


	//----- nvinfo : EIATTR_KPARAM_INFO
	.align		4
.L_19:
        /*0068*/ 	.byte	0x04, 0x17
        /*006a*/ 	.short	(.L_21 - .L_20)
.L_20:
        /*006c*/ 	.word	0x00000000
        /*0070*/ 	.short	0x0007
        /*0072*/ 	.short	0x0028
        /*0074*/ 	.byte	0x00, 0xf0, 0x11, 0x00


	//----- nvinfo : EIATTR_KPARAM_INFO
	.align		4
.L_21:
        /*0078*/ 	.byte	0x04, 0x17
        /*007a*/ 	.short	(.L_23 - .L_22)
.L_22:
        /*007c*/ 	.word	0x00000000
        /*0080*/ 	.short	0x0006
        /*0082*/ 	.short	0x0024
        /*0084*/ 	.byte	0x00, 0xf0, 0x11, 0x00


	//----- nvinfo : EIATTR_KPARAM_INFO
	.align		4
.L_23:
        /*0088*/ 	.byte	0x04, 0x17
        /*008a*/ 	.short	(.L_25 - .L_24)
.L_24:
        /*008c*/ 	.word	0x00000000
        /*0090*/ 	.short	0x0005
        /*0092*/ 	.short	0x0020
        /*0094*/ 	.byte	0x00, 0xf0, 0x11, 0x00


	//----- nvinfo : EIATTR_KPARAM_INFO
	.align		4
.L_25:
        /*0098*/ 	.byte	0x04, 0x17
        /*009a*/ 	.short	(.L_27 - .L_26)
.L_26:
        /*009c*/ 	.word	0x00000000
        /*00a0*/ 	.short	0x0004
        /*00a2*/ 	.short	0x001c
        /*00a4*/ 	.byte	0x00, 0xf0, 0x11, 0x00


	//----- nvinfo : EIATTR_KPARAM_INFO
	.align		4
.L_27:
        /*00a8*/ 	.byte	0x04, 0x17
        /*00aa*/ 	.short	(.L_29 - .L_28)
.L_28:
        /*00ac*/ 	.word	0x00000000
        /*00b0*/ 	.short	0x0003
        /*00b2*/ 	.short	0x0018
        /*00b4*/ 	.byte	0x00, 0xf0, 0x11, 0x00


	//----- nvinfo : EIATTR_KPARAM_INFO
	.align		4
.L_29:
        /*00b8*/ 	.byte	0x04, 0x17
        /*00ba*/ 	.short	(.L_31 - .L_30)
.L_30:
        /*00bc*/ 	.word	0x00000000
        /*00c0*/ 	.short	0x0002
        /*00c2*/ 	.short	0x0010
        /*00c4*/ 	.byte	0x00, 0xf4, 0x21, 0x00


	//----- nvinfo : EIATTR_KPARAM_INFO
	.align		4
.L_31:
        /*00c8*/ 	.byte	0x04, 0x17
        /*00ca*/ 	.short	(.L_33 - .L_32)
.L_32:
        /*00cc*/ 	.word	0x00000000
        /*00d0*/ 	.short	0x0001
        /*00d2*/ 	.short	0x0008
        /*00d4*/ 	.byte	0x00, 0xf4, 0x21, 0x00


	//----- nvinfo : EIATTR_KPARAM_INFO
	.align		4
.L_33:
        /*00d8*/ 	.byte	0x04, 0x17
        /*00da*/ 	.short	(.L_35 - .L_34)
.L_34:
        /*00dc*/ 	.word	0x00000000
        /*00e0*/ 	.short	0x0000
        /*00e2*/ 	.short	0x0000
        /*00e4*/ 	.byte	0x00, 0xf4, 0x21, 0x00


	//----- nvinfo : EIATTR_EXPLICIT_CLUSTER
	.align		4
.L_35:
        /*00e8*/ 	.byte	0x01, 0x3e
	.zero		2


	//----- nvinfo : EIATTR_CTA_PER_CLUSTER
	.align		4
        /*00ec*/ 	.byte	0x04, 0x3d
        /*00ee*/ 	.short	(.L_37 - .L_36)
.L_36:
        /*00f0*/ 	.word	0x00000004
        /*00f4*/ 	.word	0x00000001
        /*00f8*/ 	.word	0x00000001


	//----- nvinfo : EIATTR_SPARSE_MMA_MASK
	.align		4
.L_37:
        /*00fc*/ 	.byte	0x03, 0x50
        /*00fe*/ 	.short	0x0000


	//----- nvinfo : EIATTR_MAXREG_COUNT
	.align		4
        /*0100*/ 	.byte	0x03, 0x1b
        /*0102*/ 	.short	0x00ff


	//----- nvinfo : EIATTR_NUM_BARRIERS
	.align		4
        /*0104*/ 	.byte	0x02, 0x4c
        /*0106*/ 	.byte	0x01
	.zero		1


	//----- nvinfo : EIATTR_ANNOTATIONS
	.align		4
        /*0108*/ 	.byte	0x04, 0x55
        /*010a*/ 	.short	(.L_39 - .L_38)


	//   ....[0]....
.L_38:
        /*010c*/ 	.word	0x00000001
        /*0110*/ 	.byte	0xa0, 0x00, 0x00, 0x00, 0x01, 0x00, 0x00, 0x00, 0x30, 0x08, 0x00, 0x00, 0x01, 0x00, 0x00, 0x00
        /*0120*/ 	.byte	0xf0, 0x58, 0x00, 0x00, 0x01, 0x00, 0x00, 0x00, 0x30, 0x6d, 0x00, 0x00, 0x01, 0x00, 0x00, 0x00
        /*0130*/ 	.byte	0xd0, 0x88, 0x00, 0x00, 0x01, 0x00, 0x00, 0x00, 0x20, 0x89, 0x00, 0x00, 0x01, 0x00, 0x00, 0x00
        /*0140*/ 	.byte	0x60, 0x89, 0x00, 0x00


	//----- nvinfo : EIATTR_MERCURY_ISA_VERSION
	.align		4
.L_39:
        /*0144*/ 	.byte	0x03, 0x5f
        /*0146*/ 	.short	0x0101


	//----- nvinfo : EIATTR_EXIT_INSTR_OFFSETS
	.align		4
        /*0148*/ 	.byte	0x04, 0x1c
        /*014a*/ 	.short	(.L_41 - .L_40)


	//   ....[0]....
.L_40:
        /*014c*/ 	.word	0x0000d210


	//   ....[1]....
        /*0150*/ 	.word	0x0000d230


	//----- nvinfo : EIATTR_REQNTID
	.align		4
.L_41:
        /*0154*/ 	.byte	0x04, 0x10
        /*0156*/ 	.short	(.L_43 - .L_42)
.L_42:
        /*0158*/ 	.word	0x00000080
        /*015c*/ 	.word	0x00000001
        /*0160*/ 	.word	0x00000001


	//----- nvinfo : EIATTR_CBANK_PARAM_SIZE
	.align		4
.L_43:
        /*0164*/ 	.byte	0x03, 0x19
        /*0166*/ 	.short	0x0050


	//----- nvinfo : EIATTR_PARAM_CBANK
	.align		4
        /*0168*/ 	.byte	0x04, 0x0a
        /*016a*/ 	.short	(.L_45 - .L_44)
	.align		4
.L_44:
        /*016c*/ 	.word	index@(.nv.constant0.matmul_kernel)
        /*0170*/ 	.short	0x0210
        /*0172*/ 	.short	0x0050


	//----- nvinfo : EIATTR_SW_WAR
	.align		4
.L_45:
        /*0174*/ 	.byte	0x04, 0x36
        /*0176*/ 	.short	(.L_47 - .L_46)
.L_46:
        /*0178*/ 	.word	0x00000008
.L_47:


//--------------------- .nv.callgraph             --------------------------
	.section	.nv.callgraph,"",@"SHT_CUDA_CALLGRAPH"
	.align	4
	.sectionentsize	8
	.align		4
        /*0000*/ 	.word	0x00000000
	.align		4
        /*0004*/ 	.word	0xffffffff
	.align		4
        /*0008*/ 	.word	0x00000000
	.align		4
        /*000c*/ 	.word	0xfffffffe
	.align		4
        /*0010*/ 	.word	0x00000000
	.align		4
        /*0014*/ 	.word	0xfffffffd
	.align		4
        /*0018*/ 	.word	0x00000000
	.align		4
        /*001c*/ 	.word	0xfffffffc


//--------------------- .text.matmul_kernel       --------------------------
	.section	.text.matmul_kernel,"ax",@progbits
	.align	128
        .global         matmul_kernel
        .type           matmul_kernel,@function
        .size           matmul_kernel,(.L_x_3 - matmul_kernel)
        .other          matmul_kernel,@"STO_CUDA_ENTRY STV_DEFAULT"
matmul_kernel:
.text.matmul_kernel:
[----:B------:R-:W1:Y:S08]  /*0000*/  LDC R1, c[0x0][0x28] ;  /* 0x00000a00ff017b82 */ /* 0x000e700000000800 */
[----:B------:R-:W2:Y:S01]  /*0010*/  LDC.64 R2, c[0x0][0x228] ;  /* 0x00008a00ff027b82 */ /* 0x000ea20000000a00 */
[----:B-1----:R-:W-:Y:S01]  /*0020*/  VIADD R1, R1, 0xffffffe8 ;  /* 0xffffffe801017836 */ /* 0x002fe20000000000 */
[----:B------:R-:W1:Y:S01]  /*0030*/  S2R R170, SR_TID.X ;  /* 0x0000000000aa7919 */ /* 0x000e620000002100 */
[----:B------:R-:W-:Y:S01]  /*0040*/  UMOV UR8, 0x400 ;  /* 0x0000040000087882 */ /* 0x000fe20000000000 */
[----:B------:R-:W-:Y:S01]  /*0050*/  ULDC.64 UR16, c[0x0][0x208] ;  /* 0x0000820000107ab9 */ /* 0x000fe20000000a00 */
[----:B------:R-:W-:-:S03]  /*0060*/  ULDC UR9, c[0x0][0x240] ;  /* 0x0000900000097ab9 */ /* 0x000fc60000000800 */
[----:B------:R-:W3:Y:S08]  /*0070*/  S2UR UR4, SR_CTAID.X ;  /* 0x00000000000479c3 */ /* 0x000ef00000002500 */
[----:B------:R-:W4:Y:S01]  /*0080*/  S2UR UR6, SR_CgaCtaId ;  /* 0x00000000000679c3 */ /* 0x000f220000008800 */
[----:B--2---:R-:W-:Y:S01]  /*0090*/  IMAD.MOV.U32 R152, RZ, RZ, R3 ;  /* 0x000000ffff987224 */ /* 0x004fe200078e0003 */
[----:B------:R2:W-:Y:S01]  /*00a0*/  STL.64 [R1+0x8], R2 ;  /* 0x0000080201007387 */ /* 0x0005e20000100a00 */
[----:B------:R-:W-:-:S05]  /*00b0*/  IMAD.MOV.U32 R171, RZ, RZ, R2 ;  /* 0x000000ffffab7224 */ /* 0x000fca00078e0002 */
[----:B------:R-:W5:Y:S01]  /*00c0*/  LDC.64 R168, c[0x0][0x230] ;  /* 0x00008c00ffa87b82 */ /* 0x000f620000000a00 */
[----:B------:R-:W-:Y:S01]  /*00d0*/  VIADD R0, R152, 0x7f ;  /* 0x0000007f98007836 */ /* 0x000fe20000000000 */
[----:B------:R-:W-:Y:S02]  /*00e0*/  IABS R12, R171 ;  /* 0x000000ab000c7213 */ /* 0x000fe40000000000 */
[----:B---3--:R-:W-:Y:S01]  /*00f0*/  I2FP.F32.U32 R5, UR4 ;  /* 0x0000000400057c45 */ /* 0x008fe20008201000 */
[----:B------:R-:W-:Y:S01]  /*0100*/  ULDC UR4, c[0x0][0x150] ;  /* 0x0000540000047ab9 */ /* 0x000fe20000000800 */
[----:B--2---:R-:W-:-:S03]  /*0110*/  SHF.R.S32.HI R3, RZ, 0x1f, R0 ;  /* 0x0000001fff037819 */ /* 0x004fc60000011400 */
[----:B------:R-:W-:Y:S01]  /*0120*/  FMUL R5, R5, UR4 ;  /* 0x0000000405057c20 */ /* 0x000fe20008400000 */
[----:B----4-:R-:W-:Y:S01]  /*0130*/  USHF.L.U32 UR5, UR6, 0x7, URZ ;  /* 0x0000000706057899 */ /* 0x010fe2000800063f */
[----:B------:R-:W-:Y:S01]  /*0140*/  LEA.HI R3, R3, R0, RZ, 0x7 ;  /* 0x0000000003037211 */ /* 0x000fe200078f38ff */
[----:B------:R-:W-:-:S03]  /*0150*/  ULEA UR8, UR6, UR8, 0x18 ;  /* 0x0000000806087291 */ /* 0x000fc6000f8ec03f */
[----:B------:R-:W2:Y:S01]  /*0160*/  F2I.U32.TRUNC.NTZ R5, R5 ;  /* 0x0000000500057305 */ /* 0x000ea2000020f000 */
[----:B------:R-:W-:Y:S01]  /*0170*/  SHF.R.S32.HI R3, RZ, 0x7, R3 ;  /* 0x00000007ff037819 */ /* 0x000fe20000011403 */
[----:B------:R-:W-:Y:S01]  /*0180*/  ULOP3.LUT UR5, UR5, 0x180, URZ, 0xc0, !UPT ;  /* 0x0000018005057892 */ /* 0x000fe2000f8ec03f */
[----:B------:R-:W-:-:S03]  /*0190*/  ULDC.64 UR6, c[0x0][0x218] ;  /* 0x0000860000067ab9 */ /* 0x000fc60000000a00 */
[----:B------:R-:W-:Y:S02]  /*01a0*/  IMAD.SHL.U32 R4, R3, 0x8, RZ ;  /* 0x0000000803047824 */ /* 0x000fe400078e00ff */
[C---:B-----5:R-:W-:Y:S02]  /*01b0*/  VIADD R44, R168.reuse, 0xffffffca ;  /* 0xffffffcaa82c7836 */ /* 0x060fe40000000000 */
[C---:B------:R-:W-:Y:S01]  /*01c0*/  VIADD R48, R168.reuse, 0xffffffc6 ;  /* 0xffffffc6a8307836 */ /* 0x040fe20000000000 */
[----:B------:R-:W-:Y:S01]  /*01d0*/  IABS R7, R4 ;  /* 0x0000000400077213 */ /* 0x000fe20000000000 */
[C---:B------:R-:W-:Y:S02]  /*01e0*/  VIADD R52, R168.reuse, 0xffffffdc ;  /* 0xffffffdca8347836 */ /* 0x040fe40000000000 */
[C---:B------:R-:W-:Y:S01]  /*01f0*/  VIADD R56, R168.reuse, 0xffffffd8 ;  /* 0xffffffd8a8387836 */ /* 0x040fe20000000000 */
[----:B------:R-:W3:Y:S01]  /*0200*/  I2F.RP R0, R7 ;  /* 0x0000000700007306 */ /* 0x000ee20000209400 */
[----:B--2---:R-:W-:Y:S01]  /*0210*/  IABS R11, R5 ;  /* 0x00000005000b7213 */ /* 0x004fe20000000000 */
[----:B------:R-:W-:-:S02]  /*0220*/  VIADD R62, R168, 0xffffffd6 ;  /* 0xffffffd6a83e7836 */ /* 0x000fc40000000000 */
[C---:B------:R-:W-:Y:S02]  /*0230*/  VIADD R66, R168.reuse, 0xffffffd2 ;  /* 0xffffffd2a8427836 */ /* 0x040fe40000000000 */
[C---:B------:R-:W-:Y:S02]  /*0240*/  VIADD R67, R168.reuse, 0xffffffd3 ;  /* 0xffffffd3a8437836 */ /* 0x040fe40000000000 */
[----:B------:R-:W-:Y:S01]  /*0250*/  VIADD R187, R168, 0xffffffc0 ;  /* 0xffffffc0a8bb7836 */ /* 0x000fe20000000000 */
[----:B---3--:R-:W2:Y:S02]  /*0260*/  MUFU.RCP R0, R0 ;  /* 0x0000000000007308 */ /* 0x008ea40000001000 */
[----:B--2---:R-:W-:Y:S01]  /*0270*/  VIADD R2, R0, 0xffffffe ;  /* 0x0ffffffe00027836 */ /* 0x004fe20000000000 */
[----:B------:R-:W-:-:S05]  /*0280*/  IABS R0, R4 ;  /* 0x0000000400007213 */ /* 0x000fca0000000000 */
[----:B------:R2:W3:Y:S01]  /*0290*/  F2I.FTZ.U32.TRUNC.NTZ R3, R2 ;  /* 0x0000000200037305 */ /* 0x0004e2000021f000 */
[----:B------:R-:W-:Y:S02]  /*02a0*/  IMAD.MOV R0, RZ, RZ, -R0 ;  /* 0x000000ffff007224 */ /* 0x000fe400078e0a00 */
[----:B--2---:R-:W-:Y:S02]  /*02b0*/  IMAD.MOV.U32 R2, RZ, RZ, RZ ;  /* 0x000000ffff027224 */ /* 0x004fe400078e00ff */
[----:B---3--:R-:W-:-:S04]  /*02c0*/  IMAD.MOV R6, RZ, RZ, -R3 ;  /* 0x000000ffff067224 */ /* 0x008fc800078e0a03 */
[----:B------:R-:W-:-:S04]  /*02d0*/  IMAD R9, R6, R7, RZ ;  /* 0x0000000706097224 */ /* 0x000fc800078e02ff */
[----:B------:R-:W-:-:S06]  /*02e0*/  IMAD.HI.U32 R2, R3, R9, R2 ;  /* 0x0000000903027227 */ /* 0x000fcc00078e0002 */
[----:B------:R-:W-:-:S04]  /*02f0*/  IMAD.HI.U32 R2, R2, R11, RZ ;  /* 0x0000000b02027227 */ /* 0x000fc800078e00ff */
[----:B------:R-:W-:-:S05]  /*0300*/  IMAD R0, R2, R0, R11 ;  /* 0x0000000002007224 */ /* 0x000fca00078e020b */
[----:B------:R-:W-:-:S13]  /*0310*/  ISETP.GT.U32.AND P1, PT, R7, R0, PT ;  /* 0x000000000700720c */ /* 0x000fda0003f24070 */
[----:B------:R-:W-:Y:S02]  /*0320*/  @!P1 IMAD.IADD R0, R0, 0x1, -R7 ;  /* 0x0000000100009824 */ /* 0x000fe400078e0a07 */
[----:B------:R-:W-:Y:S01]  /*0330*/  @!P1 VIADD R2, R2, 0x1 ;  /* 0x0000000102029836 */ /* 0x000fe20000000000 */
[----:B------:R-:W-:Y:S02]  /*0340*/  ISETP.NE.AND P1, PT, R4, RZ, PT ;  /* 0x000000ff0400720c */ /* 0x000fe40003f25270 */
[----:B------:R-:W-:Y:S02]  /*0350*/  ISETP.GE.U32.AND P0, PT, R0, R7, PT ;  /* 0x000000070000720c */ /* 0x000fe40003f06070 */
[----:B------:R-:W-:-:S04]  /*0360*/  LOP3.LUT R0, R5, R4, RZ, 0x3c, !PT ;  /* 0x0000000405007212 */ /* 0x000fc800078e3cff */
[----:B------:R-:W-:Y:S01]  /*0370*/  ISETP.GE.AND P2, PT, R0, RZ, PT ;  /* 0x000000ff0000720c */ /* 0x000fe20003f46270 */
[----:B------:R-:W-:-:S05]  /*0380*/  VIADD R0, R171, 0x1ff ;  /* 0x000001ffab007836 */ /* 0x000fca0000000000 */
[----:B------:R-:W-:Y:S01]  /*0390*/  SHF.R.S32.HI R3, RZ, 0x1f, R0 ;  /* 0x0000001fff037819 */ /* 0x000fe20000011400 */
[----:B------:R-:W-:-:S03]  /*03a0*/  @P0 VIADD R2, R2, 0x1 ;  /* 0x0000000102020836 */ /* 0x000fc60000000000 */
[----:B------:R-:W-:-:S03]  /*03b0*/  LEA.HI R3, R3, R0, RZ, 0x9 ;  /* 0x0000000003037211 */ /* 0x000fc600078f48ff */
[----:B------:R-:W-:Y:S01]  /*03c0*/  @!P2 IMAD.MOV R2, RZ, RZ, -R2 ;  /* 0x000000ffff02a224 */ /* 0x000fe200078e0a02 */
[----:B------:R-:W-:-:S05]  /*03d0*/  @!P1 LOP3.LUT R2, RZ, R4, RZ, 0x33, !PT ;  /* 0x00000004ff029212 */ /* 0x000fca00078e33ff */
[----:B------:R-:W-:Y:S02]  /*03e0*/  IMAD.SHL.U32 R8, R2, 0x8, RZ ;  /* 0x0000000802087824 */ /* 0x000fe400078e00ff */
[----:B------:R-:W-:-:S03]  /*03f0*/  IMAD.MOV R2, RZ, RZ, -R2 ;  /* 0x000000ffff027224 */ /* 0x000fc600078e0a02 */
[----:B------:R-:W-:Y:S01]  /*0400*/  LEA.HI.SX32 R3, R3, -R8, 0x17 ;  /* 0x8000000803037211 */ /* 0x000fe200078fbaff */
[----:B------:R-:W-:-:S03]  /*0410*/  IMAD R6, R4, R2, R5 ;  /* 0x0000000204067224 */ /* 0x000fc600078e0205 */
[----:B------:R-:W-:-:S04]  /*0420*/  VIMNMX R11, R3, 0x8, PT ;  /* 0x00000008030b7848 */ /* 0x000fc80003fe0100 */
[-C--:B------:R-:W-:Y:S02]  /*0430*/  IABS R7, R11.reuse ;  /* 0x0000000b00077213 */ /* 0x080fe40000000000 */
[----:B------:R-:W-:Y:S02]  /*0440*/  IABS R4, R11 ;  /* 0x0000000b00047213 */ /* 0x000fe40000000000 */
[----:B------:R-:W2:Y:S08]  /*0450*/  I2F.RP R0, R7 ;  /* 0x0000000700007306 */ /* 0x000eb00000209400 */
[----:B--2---:R-:W2:Y:S02]  /*0460*/  MUFU.RCP R0, R0 ;  /* 0x0000000000007308 */ /* 0x004ea40000001000 */
[----:B--2---:R-:W-:-:S02]  /*0470*/  VIADD R3, R0, 0xffffffe ;  /* 0x0ffffffe00037836 */ /* 0x004fc40000000000 */
[----:B------:R-:W-:Y:S01]  /*0480*/  IMAD.MOV R0, RZ, RZ, -R4 ;  /* 0x000000ffff007224 */ /* 0x000fe200078e0a04 */
[----:B------:R-:W-:-:S03]  /*0490*/  IABS R4, R152 ;  /* 0x0000009800047213 */ /* 0x000fc60000000000 */
[----:B------:R-:W2:Y:S02]  /*04a0*/  F2I.FTZ.U32.TRUNC.NTZ R3, R3 ;  /* 0x0000000300037305 */ /* 0x000ea4000021f000 */
[----:B--2---:R-:W-:-:S04]  /*04b0*/  IMAD.MOV R9, RZ, RZ, -R3 ;  /* 0x000000ffff097224 */ /* 0x004fc800078e0a03 */
[----:B------:R-:W-:Y:S01]  /*04c0*/  IMAD.MOV.U32 R2, RZ, RZ, R9 ;  /* 0x000000ffff027224 */ /* 0x000fe200078e0009 */
[----:B------:R-:W-:-:S03]  /*04d0*/  IABS R9, R6 ;  /* 0x0000000600097213 */ /* 0x000fc60000000000 */
[----:B------:R-:W-:Y:S02]  /*04e0*/  IMAD R5, R2, R7, RZ ;  /* 0x0000000702057224 */ /* 0x000fe400078e02ff */
[----:B------:R-:W-:-:S04]  /*04f0*/  IMAD.MOV.U32 R2, RZ, RZ, RZ ;  /* 0x000000ffff027224 */ /* 0x000fc800078e00ff */
[----:B------:R-:W-:Y:S02]  /*0500*/  IMAD.HI.U32 R2, R3, R5, R2 ;  /* 0x0000000503027227 */ /* 0x000fe400078e0002 */
[----:B------:R-:W2:Y:S04]  /*0510*/  I2F.RP R3, R12 ;  /* 0x0000000c00037306 */ /* 0x000ea80000209400 */
[----:B------:R-:W-:-:S04]  /*0520*/  IMAD.HI.U32 R2, R2, R9, RZ ;  /* 0x0000000902027227 */ /* 0x000fc800078e00ff */
[----:B------:R-:W-:Y:S01]  /*0530*/  IMAD R0, R2, R0, R9 ;  /* 0x0000000002007224 */ /* 0x000fe200078e0209 */
[----:B------:R-:W3:Y:S01]  /*0540*/  I2F.RP R5, R4 ;  /* 0x0000000400057306 */ /* 0x000ee20000209400 */
[----:B-1----:R-:W-:-:S03]  /*0550*/  SHF.R.U32.HI R9, RZ, 0x5, R170 ;  /* 0x00000005ff097819 */ /* 0x002fc600000116aa */
[----:B------:R-:W-:Y:S02]  /*0560*/  ISETP.GT.U32.AND P1, PT, R7, R0, PT ;  /* 0x000000000700720c */ /* 0x000fe40003f24070 */
[----:B------:R-:W-:Y:S02]  /*0570*/  SGXT.U32 R9, R9, 0x2 ;  /* 0x000000020909781a */ /* 0x000fe40000000000 */
[----:B--2---:R-:W1:Y:S08]  /*0580*/  MUFU.RCP R3, R3 ;  /* 0x0000000300037308 */ /* 0x004e700000001000 */
[----:B---3--:R-:W2:Y:S01]  /*0590*/  MUFU.RCP R5, R5 ;  /* 0x0000000500057308 */ /* 0x008ea20000001000 */
[----:B------:R-:W-:-:S02]  /*05a0*/  @!P1 IMAD.IADD R0, R0, 0x1, -R7 ;  /* 0x0000000100009824 */ /* 0x000fc400078e0a07 */
[----:B------:R-:W-:Y:S01]  /*05b0*/  @!P1 VIADD R2, R2, 0x1 ;  /* 0x0000000102029836 */ /* 0x000fe20000000000 */
[----:B------:R-:W-:Y:S02]  /*05c0*/  ISETP.NE.AND P1, PT, R11, RZ, PT ;  /* 0x000000ff0b00720c */ /* 0x000fe40003f25270 */
[----:B------:R-:W-:Y:S02]  /*05d0*/  ISETP.GE.U32.AND P0, PT, R0, R7, PT ;  /* 0x000000070000720c */ /* 0x000fe40003f06070 */
[----:B------:R-:W-:-:S04]  /*05e0*/  LOP3.LUT R0, R6, R11, RZ, 0x3c, !PT ;  /* 0x0000000b06007212 */ /* 0x000fc800078e3cff */
[----:B------:R-:W-:-:S07]  /*05f0*/  ISETP.GE.AND P2, PT, R0, RZ, PT ;  /* 0x000000ff0000720c */ /* 0x000fce0003f46270 */
[----:B------:R-:W-:-:S04]  /*0600*/  @P0 VIADD R2, R2, 0x1 ;  /* 0x0000000102020836 */ /* 0x000fc80000000000 */
[----:B------:R-:W-:Y:S02]  /*0610*/  IMAD.MOV.U32 R10, RZ, RZ, R2 ;  /* 0x000000ffff0a7224 */ /* 0x000fe400078e0002 */
[----:B-1----:R-:W-:Y:S02]  /*0620*/  VIADD R2, R3, 0xffffffe ;  /* 0x0ffffffe03027836 */ /* 0x002fe40000000000 */
[----:B------:R-:W-:Y:S01]  /*0630*/  @!P2 IMAD.MOV R10, RZ, RZ, -R10 ;  /* 0x000000ffff0aa224 */ /* 0x000fe200078e0a0a */
[----:B------:R-:W-:Y:S01]  /*0640*/  @!P1 LOP3.LUT R10, RZ, R11, RZ, 0x33, !PT ;  /* 0x0000000bff0a9212 */ /* 0x000fe200078e33ff */
[----:B------:R-:W1:Y:S04]  /*0650*/  F2I.FTZ.U32.TRUNC.NTZ R3, R2 ;  /* 0x0000000200037305 */ /* 0x000e68000021f000 */
[----:B------:R-:W-:-:S04]  /*0660*/  IMAD.MOV R0, RZ, RZ, -R10 ;  /* 0x000000ffff007224 */ /* 0x000fc800078e0a0a */
[----:B------:R-:W-:Y:S02]  /*0670*/  IMAD R0, R11, R0, R6 ;  /* 0x000000000b007224 */ /* 0x000fe400078e0206 */
[----:B--2---:R-:W-:Y:S01]  /*0680*/  VIADD R6, R5, 0xffffffe ;  /* 0x0ffffffe05067836 */ /* 0x004fe20000000000 */
[----:B------:R-:W-:Y:S01]  /*0690*/  LOP3.LUT R5, R170, 0x7f, RZ, 0xc0, !PT ;  /* 0x0000007faa057812 */ /* 0x000fe200078ec0ff */
[----:B------:R-:W-:Y:S02]  /*06a0*/  IMAD.IADD R0, R8, 0x1, R0 ;  /* 0x0000000108007824 */ /* 0x000fe400078e0200 */
[----:B------:R-:W2:Y:S01]  /*06b0*/  F2I.FTZ.U32.TRUNC.NTZ R7, R6 ;  /* 0x0000000600077305 */ /* 0x000ea2000021f000 */
[----:B-1----:R-:W-:Y:S02]  /*06c0*/  IMAD.MOV R11, RZ, RZ, -R3 ;  /* 0x000000ffff0b7224 */ /* 0x002fe400078e0a03 */
[----:B------:R-:W-:Y:S01]  /*06d0*/  R2UR UR4, R0 ;  /* 0x00000000000472ca */ /* 0x000fe200000e0000 */
[----:B------:R-:W-:Y:S01]  /*06e0*/  IMAD.SHL.U32 R0, R10, 0x80, RZ ;  /* 0x000000800a007824 */ /* 0x000fe200078e00ff */
[----:B------:R-:W-:Y:S01]  /*06f0*/  LOP3.LUT R10, R170, 0x60, RZ, 0xc0, !PT ;  /* 0x00000060aa0a7812 */ /* 0x000fe200078ec0ff */
[----:B------:R-:W-:-:S02]  /*0700*/  IMAD R11, R11, R12, RZ ;  /* 0x0000000c0b0b7224 */ /* 0x000fc400078e02ff */
[----:B------:R-:W-:Y:S01]  /*0710*/  IMAD.MOV.U32 R2, RZ, RZ, RZ ;  /* 0x000000ffff027224 */ /* 0x000fe200078e00ff */
[----:B------:R-:W-:Y:S01]  /*0720*/  LOP3.LUT R9, R0, R9, RZ, 0xfc, !PT ;  /* 0x0000000900097212 */ /* 0x000fe200078efcff */
[----:B------:R-:W-:Y:S01]  /*0730*/  IMAD.SHL.U32 R207, R5, 0x4, RZ ;  /* 0x0000000405cf7824 */ /* 0x000fe200078e00ff */
[----:B------:R-:W-:Y:S01]  /*0740*/  SHF.R.U32.HI R10, RZ, 0x1, R10 ;  /* 0x00000001ff0a7819 */ /* 0x000fe2000001160a */
[----:B------:R-:W-:Y:S01]  /*0750*/  IMAD.HI.U32 R2, R3, R11, R2 ;  /* 0x0000000b03027227 */ /* 0x000fe200078e0002 */
[C---:B------:R-:W-:Y:S02]  /*0760*/  LOP3.LUT R14, R9.reuse, 0x4, RZ, 0xfc, !PT ;  /* 0x00000004090e7812 */ /* 0x040fe400078efcff */
[----:B------:R-:W-:Y:S01]  /*0770*/  LOP3.LUT R16, R9, 0x8, RZ, 0xfc, !PT ;  /* 0x0000000809107812 */ /* 0x000fe200078efcff */
[----:B------:R-:W-:Y:S01]  /*0780*/  ULEA UR4, UR4, UR5, 0x9 ;  /* 0x0000000504047291 */ /* 0x000fe2000f8e483f */
[----:B--2---:R-:W-:Y:S01]  /*0790*/  IMAD.MOV R13, RZ, RZ, -R7 ;  /* 0x000000ffff0d7224 */ /* 0x004fe200078e0a07 */
[----:B------:R-:W-:-:S02]  /*07a0*/  IABS R8, R14 ;  /* 0x0000000e00087213 */ /* 0x000fc40000000000 */
[----:B------:R-:W-:Y:S01]  /*07b0*/  LOP3.LUT R17, R9, 0xc, RZ, 0xfc, !PT ;  /* 0x0000000c09117812 */ /* 0x000fe200078efcff */
[----:B------:R-:W-:Y:S01]  /*07c0*/  IMAD R3, R13, R4, RZ ;  /* 0x000000040d037224 */ /* 0x000fe200078e02ff */
[----:B------:R-:W-:Y:S01]  /*07d0*/  IABS R13, R16 ;  /* 0x00000010000d7213 */ /* 0x000fe20000000000 */
[----:B------:R-:W-:Y:S01]  /*07e0*/  VIADD R158, R5, UR4 ;  /* 0x00000004059e7c36 */ /* 0x000fe20008000000 */
[----:B------:R-:W-:Y:S01]  /*07f0*/  IABS R15, R17 ;  /* 0x00000011000f7213 */ /* 0x000fe20000000000 */
[----:B------:R-:W-:Y:S01]  /*0800*/  ULDC.64 UR4, c[0x0][0x210] ;  /* 0x0000840000047ab9 */ /* 0x000fe20000000a00 */
[----:B------:R-:W-:Y:S02]  /*0810*/  LOP3.LUT R18, R9, 0x10, RZ, 0xfc, !PT ;  /* 0x0000001009127812 */ /* 0x000fe400078efcff */
[----:B------:R-:W-:Y:S01]  /*0820*/  IABS R6, R158 ;  /* 0x0000009e00067213 */ /* 0x000fe20000000000 */
[----:B------:R1:W-:Y:S01]  /*0830*/  STL [R1+0x10], R158 ;  /* 0x0000109e01007387 */ /* 0x0003e20000100800 */
[----:B------:R-:W-:-:S02]  /*0840*/  LOP3.LUT R207, R207, R10, RZ, 0x3c, !PT ;  /* 0x0000000acfcf7212 */ /* 0x000fc400078e3cff */
[----:B------:R-:W-:Y:S01]  /*0850*/  LOP3.LUT R10, R9, 0x18, RZ, 0xfc, !PT ;  /* 0x00000018090a7812 */ /* 0x000fe200078efcff */
[----:B------:R-:W-:Y:S01]  /*0860*/  IMAD.MOV.U32 R11, RZ, RZ, R6 ;  /* 0x000000ffff0b7224 */ /* 0x000fe200078e0006 */
[----:B------:R-:W-:Y:S01]  /*0870*/  ISETP.GE.AND P6, PT, R17, RZ, PT ;  /* 0x000000ff1100720c */ /* 0x000fe20003fc6270 */
[----:B------:R-:W-:Y:S01]  /*0880*/  IMAD.MOV.U32 R6, RZ, RZ, RZ ;  /* 0x000000ffff067224 */ /* 0x000fe200078e00ff */
[----:B------:R-:W-:Y:S01]  /*0890*/  IABS R17, R10 ;  /* 0x0000000a00117213 */ /* 0x000fe20000000000 */
[----:B------:R-:W-:Y:S01]  /*08a0*/  IMAD.HI.U32 R2, R2, R11, RZ ;  /* 0x0000000b02027227 */ /* 0x000fe200078e00ff */
[----:B------:R-:W-:Y:S02]  /*08b0*/  ISETP.GE.AND P5, PT, R14, RZ, PT ;  /* 0x000000ff0e00720c */ /* 0x000fe40003fa6270 */
[----:B------:R-:W-:Y:S01]  /*08c0*/  LOP3.LUT R14, R9, 0x24, RZ, 0xfc, !PT ;  /* 0x00000024090e7812 */ /* 0x000fe200078efcff */
[----:B------:R-:W-:Y:S01]  /*08d0*/  IMAD.HI.U32 R6, R7, R3, R6 ;  /* 0x0000000307067227 */ /* 0x000fe200078e0006 */
[----:B------:R-:W-:-:S02]  /*08e0*/  LOP3.LUT R20, R9, 0x30, RZ, 0xfc, !PT ;  /* 0x0000003009147812 */ /* 0x000fc400078efcff */
[----:B------:R-:W-:Y:S01]  /*08f0*/  IABS R21, R14 ;  /* 0x0000000e00157213 */ /* 0x000fe20000000000 */
[----:B------:R-:W-:Y:S01]  /*0900*/  IMAD.MOV.U32 R7, RZ, RZ, R8 ;  /* 0x000000ffff077224 */ /* 0x000fe200078e0008 */
[C---:B------:R-:W-:Y:S01]  /*0910*/  LOP3.LUT R24, R9.reuse, 0x64, RZ, 0xfc, !PT ;  /* 0x0000006409187812 */ /* 0x040fe200078efcff */
[----:B------:R-:W-:Y:S01]  /*0920*/  IMAD.MOV R2, RZ, RZ, -R2 ;  /* 0x000000ffff027224 */ /* 0x000fe200078e0a02 */
[C---:B------:R-:W-:Y:S01]  /*0930*/  LOP3.LUT R28, R9.reuse, 0x6c, RZ, 0xfc, !PT ;  /* 0x0000006c091c7812 */ /* 0x040fe200078efcff */
[----:B------:R-:W-:Y:S01]  /*0940*/  IMAD.HI.U32 R3, R6, R7, RZ ;  /* 0x0000000706037227 */ /* 0x000fe200078e00ff */
[----:B------:R-:W-:Y:S02]  /*0950*/  IABS R49, R24 ;  /* 0x0000001800317213 */ /* 0x000fe40000000000 */
[----:B------:R-:W-:Y:S01]  /*0960*/  IABS R53, R28 ;  /* 0x0000001c00357213 */ /* 0x000fe20000000000 */
[----:B------:R-:W-:Y:S01]  /*0970*/  IMAD.MOV R8, RZ, RZ, -R3 ;  /* 0x000000ffff087224 */ /* 0x000fe200078e0a03 */
[C---:B------:R-:W-:Y:S01]  /*0980*/  LOP3.LUT R22, R9.reuse, 0x60, RZ, 0xfc, !PT ;  /* 0x0000006009167812 */ /* 0x040fe200078efcff */
[----:B------:R-:W-:Y:S01]  /*0990*/  IMAD R3, R12, R2, R11 ;  /* 0x000000020c037224 */ /* 0x000fe200078e020b */
[----:B------:R-:W-:Y:S01]  /*09a0*/  LOP3.LUT R26, R9, 0x68, RZ, 0xfc, !PT ;  /* 0x00000068091a7812 */ /* 0x000fe200078efcff */
[----:B------:R-:W-:Y:S01]  /*09b0*/  IMAD.HI.U32 R2, R6, R13, RZ ;  /* 0x0000000d06027227 */ /* 0x000fe200078e00ff */
[----:B------:R-:W-:-:S02]  /*09c0*/  IABS R47, R22 ;  /* 0x00000016002f7213 */ /* 0x000fc40000000000 */
[----:B------:R-:W-:Y:S01]  /*09d0*/  ISETP.GT.U32.AND P0, PT, R12, R3, PT ;  /* 0x000000030c00720c */ /* 0x000fe20003f04070 */
[----:B------:R-:W-:Y:S01]  /*09e0*/  IMAD R7, R4, R8, R7 ;  /* 0x0000000804077224 */ /* 0x000fe200078e0207 */
[C---:B------:R-:W-:Y:S01]  /*09f0*/  LOP3.LUT R30, R9.reuse, 0x70, RZ, 0xfc, !PT ;  /* 0x00000070091e7812 */ /* 0x040fe200078efcff */
[----:B------:R-:W-:Y:S01]  /*0a00*/  IMAD.MOV R11, RZ, RZ, -R2 ;  /* 0x000000ffff0b7224 */ /* 0x000fe200078e0a02 */
[----:B------:R-:W-:Y:S01]  /*0a10*/  IABS R51, R26 ;  /* 0x0000001a00337213 */ /* 0x000fe20000000000 */
[----:B------:R-:W-:Y:S01]  /*0a20*/  IMAD.SHL.U32 R2, R170, 0x10, RZ ;  /* 0x00000010aa027824 */ /* 0x000fe200078e00ff */
[----:B------:R-:W-:Y:S01]  /*0a30*/  ISETP.GT.U32.AND P1, PT, R4, R7, PT ;  /* 0x000000070400720c */ /* 0x000fe20003f24070 */
[----:B------:R-:W-:Y:S01]  /*0a40*/  IMAD.HI.U32 R8, R6, R15, RZ ;  /* 0x0000000f06087227 */ /* 0x000fe200078e00ff */
[----:B------:R-:W-:Y:S02]  /*0a50*/  IABS R55, R30 ;  /* 0x0000001e00377213 */ /* 0x000fe40000000000 */
[----:B------:R-:W-:Y:S01]  /*0a60*/  LOP3.LUT R2, R2, 0x70, RZ, 0xc0, !PT ;  /* 0x0000007002027812 */ /* 0x000fe200078ec0ff */
[----:B------:R-:W-:Y:S01]  /*0a70*/  IMAD.MOV R8, RZ, RZ, -R8 ;  /* 0x000000ffff087224 */ /* 0x000fe200078e0a08 */
[----:B------:R-:W-:Y:S01]  /*0a80*/  LOP3.LUT R32, R9, 0x74, RZ, 0xfc, !PT ;  /* 0x0000007409207812 */ /* 0x000fe200078efcff */
[C---:B------:R-:W-:Y:S01]  /*0a90*/  IMAD R11, R4.reuse, R11, R13 ;  /* 0x0000000b040b7224 */ /* 0x040fe200078e020d */
[----:B------:R-:W-:Y:S01]  /*0aa0*/  IABS R13, R18 ;  /* 0x00000012000d7213 */ /* 0x000fe20000000000 */
[----:B------:R-:W-:Y:S01]  /*0ab0*/  IMAD R2, R5, 0x80, R2 ;  /* 0x0000008005027824 */ /* 0x000fe200078e0202 */
[----:B------:R-:W-:Y:S01]  /*0ac0*/  IABS R57, R32 ;  /* 0x0000002000397213 */ /* 0x000fe20000000000 */
[----:B------:R-:W-:Y:S01]  /*0ad0*/  IMAD R5, R4, R8, R15 ;  /* 0x0000000804057224 */ /* 0x000fe200078e020f */
[----:B------:R-:W-:Y:S01]  /*0ae0*/  LOP3.LUT R34, R9, 0x78, RZ, 0xfc, !PT ;  /* 0x0000007809227812 */ /* 0x000fe200078efcff */
[----:B------:R-:W-:Y:S01]  /*0af0*/  @!P1 IMAD.IADD R7, R7, 0x1, -R4 ;  /* 0x0000000107079824 */ /* 0x000fe200078e0a04 */
[----:B------:R-:W-:Y:S01]  /*0b00*/  ISETP.GE.AND P1, PT, R16, RZ, PT ;  /* 0x000000ff1000720c */ /* 0x000fe20003f26270 */
[----:B------:R-:W-:Y:S01]  /*0b10*/  @!P0 IMAD.IADD R3, R3, 0x1, -R12 ;  /* 0x0000000103038824 */ /* 0x000fe200078e0a0c */
[----:B------:R-:W-:Y:S01]  /*0b20*/  ISETP.GT.U32.AND P3, PT, R4, R5, PT ;  /* 0x000000050400720c */ /* 0x000fe20003f64070 */
[----:B------:R-:W-:Y:S01]  /*0b30*/  IMAD.HI.U32 R8, R6, R13, RZ ;  /* 0x0000000d06087227 */ /* 0x000fe200078e00ff */
[----:B------:R-:W-:-:S02]  /*0b40*/  ISETP.GT.U32.AND P2, PT, R4, R7, PT ;  /* 0x000000070400720c */ /* 0x000fc40003f44070 */
[----:B------:R-:W-:Y:S01]  /*0b50*/  ISETP.GT.U32.AND P0, PT, R4, R11, PT ;  /* 0x0000000b0400720c */ /* 0x000fe20003f04070 */
[----:B------:R-:W-:Y:S01]  /*0b60*/  IMAD.MOV R8, RZ, RZ, -R8 ;  /* 0x000000ffff087224 */ /* 0x000fe200078e0a08 */
[----:B------:R-:W-:Y:S01]  /*0b70*/  ISETP.GT.U32.AND P4, PT, R12, R3, PT ;  /* 0x000000030c00720c */ /* 0x000fe20003f84070 */
[----:B------:R-:W-:Y:S01]  /*0b80*/  VIADD R185, R2, UR8 ;  /* 0x0000000802b97c36 */ /* 0x000fe20008000000 */
[C---:B------:R-:W-:Y:S01]  /*0b90*/  LOP3.LUT R16, R9.reuse, 0x28, RZ, 0xfc, !PT ;  /* 0x0000002809107812 */ /* 0x040fe200078efcff */
[----:B------:R-:W-:Y:S01]  /*0ba0*/  IMAD R13, R4, R8, R13 ;  /* 0x00000008040d7224 */ /* 0x000fe200078e020d */
[----:B------:R-:W-:Y:S02]  /*0bb0*/  LOP3.LUT R8, R9, 0x14, RZ, 0xfc, !PT ;  /* 0x0000001409087812 */ /* 0x000fe400078efcff */
[----:B------:R-:W-:Y:S01]  /*0bc0*/  IABS R23, R16 ;  /* 0x0000001000177213 */ /* 0x000fe20000000000 */
[--C-:B------:R-:W-:Y:S01]  /*0bd0*/  @!P3 IMAD.IADD R5, R5, 0x1, -R4.reuse ;  /* 0x000000010505b824 */ /* 0x100fe200078e0a04 */
[----:B------:R-:W-:Y:S01]  /*0be0*/  IABS R15, R8 ;  /* 0x00000008000f7213 */ /* 0x000fe20000000000 */
[--C-:B------:R-:W-:Y:S01]  /*0bf0*/  @!P2 IMAD.IADD R7, R7, 0x1, -R4.reuse ;  /* 0x000000010707a824 */ /* 0x100fe200078e0a04 */
[----:B------:R-:W-:Y:S01]  /*0c00*/  ISETP.GE.AND P3, PT, R8, RZ, PT ;  /* 0x000000ff0800720c */ /* 0x000fe20003f66270 */
[----:B------:R-:W-:Y:S01]  /*0c10*/  @!P0 IMAD.IADD R11, R11, 0x1, -R4 ;  /* 0x000000010b0b8824 */ /* 0x000fe200078e0a04 */
[----:B------:R-:W-:Y:S01]  /*0c20*/  ISETP.GT.U32.AND P2, PT, R4, R5, PT ;  /* 0x000000050400720c */ /* 0x000fe20003f44070 */
[----:B------:R-:W-:Y:S01]  /*0c30*/  IMAD.MOV.U32 R167, RZ, RZ, R7 ;  /* 0x000000ffffa77224 */ /* 0x000fe200078e0007 */
[----:B------:R-:W-:Y:S01]  /*0c40*/  IABS R59, R34 ;  /* 0x00000022003b7213 */ /* 0x000fe20000000000 */
[----:B------:R-:W-:Y:S01]  /*0c50*/  IMAD.HI.U32 R7, R6, R15, RZ ;  /* 0x0000000f06077227 */ /* 0x000fe200078e00ff */
[----:B------:R-:W-:-:S02]  /*0c60*/  ISETP.GT.U32.AND P0, PT, R4, R11, PT ;  /* 0x0000000b0400720c */ /* 0x000fc40003f04070 */
[----:B------:R-:W-:Y:S01]  /*0c70*/  LOP3.LUT R180, R207, 0x40, RZ, 0x3c, !PT ;  /* 0x00000040cfb47812 */ /* 0x000fe200078e3cff */
[----:B------:R-:W-:Y:S02]  /*0c80*/  IMAD.MOV R7, RZ, RZ, -R7 ;  /* 0x000000ffff077224 */ /* 0x000fe400078e0a07 */
[----:B------:R-:W-:-:S04]  /*0c90*/  IMAD.HI.U32 R8, R6, R17, RZ ;  /* 0x0000001106087227 */ /* 0x000fc800078e00ff */
[--C-:B------:R-:W-:Y:S01]  /*0ca0*/  @!P2 IMAD.IADD R5, R5, 0x1, -R4.reuse ;  /* 0x000000010505a824 */ /* 0x100fe200078e0a04 */
[C---:B------:R-:W-:Y:S01]  /*0cb0*/  ISETP.GT.U32.AND P2, PT, R4.reuse, R13, PT ;  /* 0x0000000d0400720c */ /* 0x040fe20003f44070 */
[----:B------:R-:W-:Y:S02]  /*0cc0*/  IMAD R7, R4, R7, R15 ;  /* 0x0000000704077224 */ /* 0x000fe400078e020f */
[----:B------:R-:W-:Y:S02]  /*0cd0*/  @!P0 IMAD.IADD R11, R11, 0x1, -R4 ;  /* 0x000000010b0b8824 */ /* 0x000fe400078e0a04 */
[----:B------:R-:W-:Y:S02]  /*0ce0*/  IMAD.MOV R8, RZ, RZ, -R8 ;  /* 0x000000ffff087224 */ /* 0x000fe400078e0a08 */
[----:B------:R-:W-:Y:S02]  /*0cf0*/  @!P1 IMAD.MOV R11, RZ, RZ, -R11 ;  /* 0x000000ffff0b9224 */ /* 0x000fe400078e0a0b */
[----:B------:R-:W-:Y:S01]  /*0d00*/  @!P4 IMAD.IADD R3, R3, 0x1, -R12 ;  /* 0x000000010303c824 */ /* 0x000fe200078e0a0c */
[----:B------:R-:W-:Y:S01]  /*0d10*/  ISETP.GE.AND P4, PT, R18, RZ, PT ;  /* 0x000000ff1200720c */ /* 0x000fe20003f86270 */
[C---:B------:R-:W-:Y:S01]  /*0d20*/  IMAD R15, R4.reuse, R8, R17 ;  /* 0x00000008040f7224 */ /* 0x040fe200078e0211 */
[----:B------:R-:W-:Y:S01]  /*0d30*/  LOP3.LUT R12, R9, 0x20, RZ, 0xfc, !PT ;  /* 0x00000020090c7812 */ /* 0x000fe200078efcff */
[----:B------:R-:W-:Y:S01]  /*0d40*/  @!P2 IMAD.IADD R13, R13, 0x1, -R4 ;  /* 0x000000010d0da824 */ /* 0x000fe200078e0a04 */
[----:B------:R-:W-:Y:S01]  /*0d50*/  ISETP.GT.U32.AND P2, PT, R4, R7, PT ;  /* 0x000000070400720c */ /* 0x000fe20003f44070 */
[----:B------:R-:W-:Y:S01]  /*0d60*/  IMAD.HI.U32 R8, R6, R21, RZ ;  /* 0x0000001506087227 */ /* 0x000fe200078e00ff */
[----:B------:R-:W-:-:S02]  /*0d70*/  IABS R19, R12 ;  /* 0x0000000c00137213 */ /* 0x000fc40000000000 */
[----:B------:R-:W-:Y:S01]  /*0d80*/  ISETP.GT.U32.AND P1, PT, R4, R13, PT ;  /* 0x0000000d0400720c */ /* 0x000fe20003f24070 */
[----:B------:R-:W-:Y:S01]  /*0d90*/  IMAD.MOV R8, RZ, RZ, -R8 ;  /* 0x000000ffff087224 */ /* 0x000fe200078e0a08 */
[----:B------:R-:W-:Y:S01]  /*0da0*/  LOP3.LUT R18, R9, 0x2c, RZ, 0xfc, !PT ;  /* 0x0000002c09127812 */ /* 0x000fe200078efcff */
[----:B------:R-:W-:Y:S01]  /*0db0*/  IMAD.MOV.U32 R165, RZ, RZ, R5 ;  /* 0x000000ffffa57224 */ /* 0x000fe200078e0005 */
[----:B------:R-:W-:Y:S01]  /*0dc0*/  ISETP.GE.AND P0, PT, R12, RZ, PT ;  /* 0x000000ff0c00720c */ /* 0x000fe20003f06270 */
[C---:B------:R-:W-:Y:S01]  /*0dd0*/  IMAD R5, R4.reuse, R8, R21 ;  /* 0x0000000804057224 */ /* 0x040fe200078e0215 */
[----:B------:R-:W-:Y:S01]  /*0de0*/  IABS R12, R18 ;  /* 0x00000012000c7213 */ /* 0x000fe20000000000 */
[----:B------:R-:W-:Y:S01]  /*0df0*/  @!P6 IMAD.MOV R165, RZ, RZ, -R165 ;  /* 0x000000ffffa5e224 */ /* 0x000fe200078e0aa5 */
[----:B------:R-:W-:Y:S01]  /*0e00*/  ISETP.GT.U32.AND P6, PT, R4, R15, PT ;  /* 0x0000000f0400720c */ /* 0x000fe20003fc4070 */
[--C-:B------:R-:W-:Y:S02]  /*0e10*/  @!P2 IMAD.IADD R7, R7, 0x1, -R4.reuse ;  /* 0x000000010707a824 */ /* 0x100fe400078e0a04 */
[----:B------:R-:W-:Y:S01]  /*0e20*/  @!P5 IMAD.MOV R167, RZ, RZ, -R167 ;  /* 0x000000ffffa7d224 */ /* 0x000fe200078e0aa7 */
[----:B------:R-:W-:Y:S01]  /*0e30*/  ISETP.GE.AND P5, PT, R10, RZ, PT ;  /* 0x000000ff0a00720c */ /* 0x000fe20003fa6270 */
[----:B------:R-:W-:Y:S01]  /*0e40*/  @!P1 IMAD.IADD R13, R13, 0x1, -R4 ;  /* 0x000000010d0d9824 */ /* 0x000fe200078e0a04 */
[----:B------:R-:W-:Y:S01]  /*0e50*/  ISETP.GT.U32.AND P2, PT, R4, R7, PT ;  /* 0x000000070400720c */ /* 0x000fe20003f44070 */
[----:B------:R-:W-:-:S04]  /*0e60*/  IMAD.HI.U32 R10, R6, R19, RZ ;  /* 0x00000013060a7227 */ /* 0x000fc800078e00ff */
[----:B------:R-:W-:Y:S01]  /*0e70*/  @!P4 IMAD.MOV R13, RZ, RZ, -R13 ;  /* 0x000000ffff0dc224 */ /* 0x000fe200078e0a0d */
[C---:B------:R-:W-:Y:S01]  /*0e80*/  ISETP.GT.U32.AND P4, PT, R4.reuse, R5, PT ;  /* 0x000000050400720c */ /* 0x040fe20003f84070 */
[----:B------:R-:W-:Y:S02]  /*0e90*/  IMAD.MOV R10, RZ, RZ, -R10 ;  /* 0x000000ffff0a7224 */ /* 0x000fe400078e0a0a */
[----:B------:R-:W-:Y:S01]  /*0ea0*/  IMAD.MOV.U32 R21, RZ, RZ, R12 ;  /* 0x000000ffff157224 */ /* 0x000fe200078e000c */
[----:B------:R-:W-:Y:S01]  /*0eb0*/  LOP3.LUT R12, R9, 0x34, RZ, 0xfc, !PT ;  /* 0x00000034090c7812 */ /* 0x000fe200078efcff */
[----:B------:R-:W-:Y:S02]  /*0ec0*/  IMAD R17, R4, R10, R19 ;  /* 0x0000000a04117224 */ /* 0x000fe400078e0213 */
[----:B------:R-:W-:Y:S01]  /*0ed0*/  IMAD.HI.U32 R10, R6, R23, RZ ;  /* 0x00000017060a7227 */ /* 0x000fe200078e00ff */
[----:B------:R-:W-:Y:S02]  /*0ee0*/  IABS R25, R12 ;  /* 0x0000000c00197213 */ /* 0x000fe40000000000 */
[----:B------:R-:W-:Y:S01]  /*0ef0*/  ISETP.GT.U32.AND P1, PT, R4, R17, PT ;  /* 0x000000110400720c */ /* 0x000fe20003f24070 */
[----:B------:R-:W-:-:S02]  /*0f00*/  @!P2 IMAD.IADD R7, R7, 0x1, -R4 ;  /* 0x000000010707a824 */ /* 0x000fc400078e0a04 */
[----:B------:R-:W-:Y:S02]  /*0f10*/  @!P6 IMAD.IADD R15, R15, 0x1, -R4 ;  /* 0x000000010f0fe824 */ /* 0x000fe400078e0a04 */
[----:B------:R-:W-:Y:S02]  /*0f20*/  IMAD.MOV R10, RZ, RZ, -R10 ;  /* 0x000000ffff0a7224 */ /* 0x000fe400078e0a0a */
[----:B------:R-:W-:Y:S01]  /*0f30*/  IMAD.MOV.U32 R163, RZ, RZ, R7 ;  /* 0x000000ffffa37224 */ /* 0x000fe200078e0007 */
[----:B------:R-:W-:Y:S01]  /*0f40*/  ISETP.GT.U32.AND P6, PT, R4, R15, PT ;  /* 0x0000000f0400720c */ /* 0x000fe20003fc4070 */
[----:B------:R-:W-:Y:S01]  /*0f50*/  @!P4 IMAD.IADD R5, R5, 0x1, -R4 ;  /* 0x000000010505c824 */ /* 0x000fe200078e0a04 */
[----:B------:R-:W-:Y:S01]  /*0f60*/  ISETP.GE.AND P4, PT, R14, RZ, PT ;  /* 0x000000ff0e00720c */ /* 0x000fe20003f86270 */
[----:B------:R-:W-:Y:S01]  /*0f70*/  IMAD.HI.U32 R8, R6, R21, RZ ;  /* 0x0000001506087227 */ /* 0x000fe200078e00ff */
[----:B------:R-:W-:-:S03]  /*0f80*/  LOP3.LUT R14, R9, 0x50, RZ, 0xfc, !PT ;  /* 0x00000050090e7812 */ /* 0x000fc600078efcff */
[C---:B------:R-:W-:Y:S01]  /*0f90*/  IMAD R19, R4.reuse, R10, R23 ;  /* 0x0000000a04137224 */ /* 0x040fe200078e0217 */
[----:B------:R-:W-:Y:S01]  /*0fa0*/  IABS R23, R20 ;  /* 0x0000001400177213 */ /* 0x000fe20000000000 */
[----:B------:R-:W-:Y:S01]  /*0fb0*/  @!P3 IMAD.MOV R163, RZ, RZ, -R163 ;  /* 0x000000ffffa3b224 */ /* 0x000fe200078e0aa3 */
[C---:B------:R-:W-:Y:S01]  /*0fc0*/  ISETP.GT.U32.AND P3, PT, R4.reuse, R5, PT ;  /* 0x000000050400720c */ /* 0x040fe20003f64070 */
[----:B------:R-:W-:Y:S01]  /*0fd0*/  IMAD.MOV R8, RZ, RZ, -R8 ;  /* 0x000000ffff087224 */ /* 0x000fe200078e0a08 */
[----:B------:R-:W-:Y:S01]  /*0fe0*/  ISETP.GT.U32.AND P2, PT, R4, R19, PT ;  /* 0x000000130400720c */ /* 0x000fe20003f44070 */
[----:B------:R-:W-:Y:S01]  /*0ff0*/  IMAD.HI.U32 R10, R6, R25, RZ ;  /* 0x00000019060a7227 */ /* 0x000fe200078e00ff */
[----:B------:R-:W-:-:S03]  /*1000*/  IABS R39, R14 ;  /* 0x0000000e00277213 */ /* 0x000fc60000000000 */
[----:B------:R-:W-:Y:S02]  /*1010*/  IMAD R21, R4, R8, R21 ;  /* 0x0000000804157224 */ /* 0x000fe400078e0215 */
[----:B------:R-:W-:-:S04]  /*1020*/  IMAD.HI.U32 R8, R6, R23, RZ ;  /* 0x0000001706087227 */ /* 0x000fc800078e00ff */
[----:B------:R-:W-:Y:S02]  /*1030*/  IMAD.MOV R8, RZ, RZ, -R8 ;  /* 0x000000ffff087224 */ /* 0x000fe400078e0a08 */
[--C-:B------:R-:W-:Y:S02]  /*1040*/  @!P1 IMAD.IADD R17, R17, 0x1, -R4.reuse ;  /* 0x0000000111119824 */ /* 0x100fe400078e0a04 */
[----:B------:R-:W-:Y:S01]  /*1050*/  @!P6 IMAD.IADD R15, R15, 0x1, -R4 ;  /* 0x000000010f0fe824 */ /* 0x000fe200078e0a04 */
[C---:B------:R-:W-:Y:S01]  /*1060*/  ISETP.GT.U32.AND P6, PT, R4.reuse, R21, PT ;  /* 0x000000150400720c */ /* 0x040fe20003fc4070 */
[----:B------:R-:W-:Y:S01]  /*1070*/  IMAD.MOV R10, RZ, RZ, -R10 ;  /* 0x000000ffff0a7224 */ /* 0x000fe200078e0a0a */
[C---:B------:R-:W-:Y:S01]  /*1080*/  ISETP.GT.U32.AND P1, PT, R4.reuse, R17, PT ;  /* 0x000000110400720c */ /* 0x040fe20003f24070 */
[----:B------:R-:W-:Y:S01]  /*1090*/  IMAD R7, R4, R8, R23 ;  /* 0x0000000804077224 */ /* 0x000fe200078e0217 */
[----:B------:R-:W-:Y:S01]  /*10a0*/  LOP3.LUT R8, R9, 0x38, RZ, 0xfc, !PT ;  /* 0x0000003809087812 */ /* 0x000fe200078efcff */
[----:B------:R-:W-:-:S02]  /*10b0*/  @!P3 IMAD.IADD R5, R5, 0x1, -R4 ;  /* 0x000000010505b824 */ /* 0x000fc400078e0a04 */
[C---:B------:R-:W-:Y:S01]  /*10c0*/  IMAD R25, R4.reuse, R10, R25 ;  /* 0x0000000a04197224 */ /* 0x040fe200078e0219 */
[C---:B------:R-:W-:Y:S01]  /*10d0*/  ISETP.GT.U32.AND P3, PT, R4.reuse, R7, PT ;  /* 0x000000070400720c */ /* 0x040fe20003f64070 */
[----:B------:R-:W-:Y:S01]  /*10e0*/  IMAD.MOV.U32 R157, RZ, RZ, R5 ;  /* 0x000000ffff9d7224 */ /* 0x000fe200078e0005 */
[----:B------:R-:W-:Y:S01]  /*10f0*/  IABS R23, R8 ;  /* 0x0000000800177213 */ /* 0x000fe20000000000 */
[--C-:B------:R-:W-:Y:S01]  /*1100*/  @!P2 IMAD.IADD R19, R19, 0x1, -R4.reuse ;  /* 0x000000011313a824 */ /* 0x100fe200078e0a04 */
[----:B------:R-:W-:Y:S01]  /*1110*/  LOP3.LUT R10, R9, 0x40, RZ, 0xfc, !PT ;  /* 0x00000040090a7812 */ /* 0x000fe200078efcff */
[----:B------:R-:W-:Y:S01]  /*1120*/  @!P4 IMAD.MOV R157, RZ, RZ, -R157 ;  /* 0x000000ffff9dc224 */ /* 0x000fe200078e0a9d */
[C---:B------:R-:W-:Y:S01]  /*1130*/  ISETP.GT.U32.AND P4, PT, R4.reuse, R25, PT ;  /* 0x000000190400720c */ /* 0x040fe20003f84070 */
[--C-:B------:R-:W-:Y:S01]  /*1140*/  @!P6 IMAD.IADD R21, R21, 0x1, -R4.reuse ;  /* 0x000000011515e824 */ /* 0x100fe200078e0a04 */
[----:B------:R-:W-:Y:S01]  /*1150*/  ISETP.GT.U32.AND P6, PT, R4, R19, PT ;  /* 0x000000130400720c */ /* 0x000fe20003fc4070 */
[--C-:B------:R-:W-:Y:S01]  /*1160*/  @!P1 IMAD.IADD R17, R17, 0x1, -R4.reuse ;  /* 0x0000000111119824 */ /* 0x100fe200078e0a04 */
[----:B------:R-:W-:Y:S01]  /*1170*/  ISETP.GE.AND P1, PT, R16, RZ, PT ;  /* 0x000000ff1000720c */ /* 0x000fe20003f26270 */
[----:B------:R-:W-:Y:S01]  /*1180*/  @!P5 IMAD.MOV R15, RZ, RZ, -R15 ;  /* 0x000000ffff0fd224 */ /* 0x000fe200078e0a0f */
[----:B------:R-:W-:Y:S01]  /*1190*/  ISETP.GT.U32.AND P5, PT, R4, R21, PT ;  /* 0x000000150400720c */ /* 0x000fe20003fa4070 */
[----:B------:R-:W-:Y:S01]  /*11a0*/  @!P3 IMAD.IADD R7, R7, 0x1, -R4 ;  /* 0x000000010707b824 */ /* 0x000fe200078e0a04 */
[----:B------:R-:W-:Y:S01]  /*11b0*/  IABS R29, R10 ;  /* 0x0000000a001d7213 */ /* 0x000fe20000000000 */
[----:B------:R-:W-:Y:S01]  /*11c0*/  IMAD.HI.U32 R5, R6, R23, RZ ;  /* 0x0000001706057227 */ /* 0x000fe200078e00ff */
[----:B------:R-:W-:-:S02]  /*11d0*/  ISETP.GE.AND P2, PT, R18, RZ, PT ;  /* 0x000000ff1200720c */ /* 0x000fc40003f46270 */
[----:B------:R-:W-:Y:S01]  /*11e0*/  ISETP.GE.AND P3, PT, R10, RZ, PT ;  /* 0x000000ff0a00720c */ /* 0x000fe20003f66270 */
[--C-:B------:R-:W-:Y:S01]  /*11f0*/  @!P4 IMAD.IADD R25, R25, 0x1, -R4.reuse ;  /* 0x000000011919c824 */ /* 0x100fe200078e0a04 */
[----:B------:R-:W-:Y:S01]  /*1200*/  ISETP.GT.U32.AND P4, PT, R4, R7, PT ;  /* 0x000000070400720c */ /* 0x000fe20003f84070 */
[--C-:B------:R-:W-:Y:S01]  /*1210*/  @!P6 IMAD.IADD R19, R19, 0x1, -R4.reuse ;  /* 0x000000011313e824 */ /* 0x100fe200078e0a04 */
[----:B------:R-:W-:Y:S01]  /*1220*/  ISETP.GE.AND P6, PT, R12, RZ, PT ;  /* 0x000000ff0c00720c */ /* 0x000fe20003fc6270 */
[----:B------:R-:W-:Y:S01]  /*1230*/  IMAD.MOV R5, RZ, RZ, -R5 ;  /* 0x000000ffff057224 */ /* 0x000fe200078e0a05 */
[C---:B------:R-:W-:Y:S01]  /*1240*/  LOP3.LUT R10, R9.reuse, 0x48, RZ, 0xfc, !PT ;  /* 0x00000048090a7812 */ /* 0x040fe200078efcff */
[----:B------:R-:W-:Y:S01]  /*1250*/  @!P1 IMAD.MOV R19, RZ, RZ, -R19 ;  /* 0x000000ffff139224 */ /* 0x000fe200078e0a13 */
[C---:B------:R-:W-:Y:S01]  /*1260*/  ISETP.GT.U32.AND P1, PT, R4.reuse, R25, PT ;  /* 0x000000190400720c */ /* 0x040fe20003f24070 */
[----:B------:R-:W-:Y:S01]  /*1270*/  IMAD R5, R4, R5, R23 ;  /* 0x0000000504057224 */ /* 0x000fe200078e0217 */
[----:B------:R-:W-:Y:S01]  /*1280*/  LOP3.LUT R12, R9, 0x4c, RZ, 0xfc, !PT ;  /* 0x0000004c090c7812 */ /* 0x000fe200078efcff */
[----:B------:R-:W-:Y:S01]  /*1290*/  @!P5 IMAD.IADD R21, R21, 0x1, -R4 ;  /* 0x000000011515d824 */ /* 0x000fe200078e0a04 */
[----:B------:R-:W-:Y:S01]  /*12a0*/  ISETP.GE.AND P5, PT, R8, RZ, PT ;  /* 0x000000ff0800720c */ /* 0x000fe20003fa6270 */
[----:B------:R-:W-:Y:S01]  /*12b0*/  IMAD.HI.U32 R8, R6, R29, RZ ;  /* 0x0000001d06087227 */ /* 0x000fe200078e00ff */
[----:B------:R-:W-:-:S02]  /*12c0*/  IABS R35, R10 ;  /* 0x0000000a00237213 */ /* 0x000fc40000000000 */
[----:B------:R-:W-:Y:S01]  /*12d0*/  IABS R37, R12 ;  /* 0x0000000c00257213 */ /* 0x000fe20000000000 */
[----:B------:R-:W-:Y:S01]  /*12e0*/  @!P4 IMAD.IADD R7, R7, 0x1, -R4 ;  /* 0x000000010707c824 */ /* 0x000fe200078e0a04 */
[----:B------:R-:W-:Y:S01]  /*12f0*/  ISETP.GT.U32.AND P4, PT, R4, R5, PT ;  /* 0x000000050400720c */ /* 0x000fe20003f84070 */
[----:B------:R-:W-:Y:S01]  /*1300*/  IMAD.MOV R8, RZ, RZ, -R8 ;  /* 0x000000ffff087224 */ /* 0x000fe200078e0a08 */
[----:B------:R-:W-:Y:S01]  /*1310*/  LOP3.LUT R16, R9, 0x54, RZ, 0xfc, !PT ;  /* 0x0000005409107812 */ /* 0x000fe200078efcff */
[--C-:B------:R-:W-:Y:S01]  /*1320*/  @!P1 IMAD.IADD R25, R25, 0x1, -R4.reuse ;  /* 0x0000000119199824 */ /* 0x100fe200078e0a04 */
[----:B------:R-:W-:Y:S01]  /*1330*/  ISETP.GE.AND P1, PT, R10, RZ, PT ;  /* 0x000000ff0a00720c */ /* 0x000fe20003f26270 */
[C---:B------:R-:W-:Y:S01]  /*1340*/  IMAD R29, R4.reuse, R8, R29 ;  /* 0x00000008041d7224 */ /* 0x040fe200078e021d */
[----:B------:R-:W-:Y:S01]  /*1350*/  LOP3.LUT R8, R9, 0x44, RZ, 0xfc, !PT ;  /* 0x0000004409087812 */ /* 0x000fe200078efcff */
[----:B------:R-:W-:Y:S01]  /*1360*/  @!P6 IMAD.MOV R25, RZ, RZ, -R25 ;  /* 0x000000ffff19e224 */ /* 0x000fe200078e0a19 */
[----:B------:R-:W-:Y:S01]  /*1370*/  IABS R41, R16 ;  /* 0x0000001000297213 */ /* 0x000fe20000000000 */
[----:B------:R-:W-:Y:S01]  /*1380*/  IMAD.MOV.U32 R23, RZ, RZ, R7 ;  /* 0x000000ffff177224 */ /* 0x000fe200078e0007 */
[----:B------:R-:W-:Y:S01]  /*1390*/  ISETP.GT.U32.AND P6, PT, R4, R29, PT ;  /* 0x0000001d0400720c */ /* 0x000fe20003fc4070 */
[----:B------:R-:W-:Y:S01]  /*13a0*/  @!P2 IMAD.MOV R21, RZ, RZ, -R21 ;  /* 0x000000ffff15a224 */ /* 0x000fe200078e0a15 */
[----:B------:R-:W-:Y:S01]  /*13b0*/  IABS R33, R8 ;  /* 0x0000000800217213 */ /* 0x000fe20000000000 */
[----:B------:R-:W-:Y:S01]  /*13c0*/  @!P4 IMAD.IADD R5, R5, 0x1, -R4 ;  /* 0x000000010505c824 */ /* 0x000fe200078e0a04 */
[----:B------:R-:W-:Y:S01]  /*13d0*/  ISETP.GE.AND P2, PT, R8, RZ, PT ;  /* 0x000000ff0800720c */ /* 0x000fe20003f46270 */
[----:B------:R-:W-:-:S03]  /*13e0*/  IMAD.HI.U32 R8, R6, R35, RZ ;  /* 0x0000002306087227 */ /* 0x000fc600078e00ff */
[----:B------:R-:W-:Y:S01]  /*13f0*/  ISETP.GT.U32.AND P4, PT, R4, R5, PT ;  /* 0x000000050400720c */ /* 0x000fe20003f84070 */
[----:B------:R-:W-:-:S04]  /*1400*/  IMAD.HI.U32 R7, R6, R33, RZ ;  /* 0x0000002106077227 */ /* 0x000fc800078e00ff */
[----:B------:R-:W-:Y:S02]  /*1410*/  @!P6 IMAD.IADD R29, R29, 0x1, -R4 ;  /* 0x000000011d1de824 */ /* 0x000fe400078e0a04 */
[----:B------:R-:W-:Y:S02]  /*1420*/  IMAD.MOV R7, RZ, RZ, -R7 ;  /* 0x000000ffff077224 */ /* 0x000fe400078e0a07 */
[----:B------:R-:W-:Y:S01]  /*1430*/  IMAD.MOV R8, RZ, RZ, -R8 ;  /* 0x000000ffff087224 */ /* 0x000fe200078e0a08 */
[C---:B------:R-:W-:Y:S01]  /*1440*/  ISETP.GT.U32.AND P6, PT, R4.reuse, R29, PT ;  /* 0x0000001d0400720c */ /* 0x040fe20003fc4070 */
[----:B------:R-:W-:Y:S02]  /*1450*/  IMAD R33, R4, R7, R33 ;  /* 0x0000000704217224 */ /* 0x000fe400078e0221 */
[----:B------:R-:W-:-:S04]  /*1460*/  IMAD.HI.U32 R7, R6, R37, RZ ;  /* 0x0000002506077227 */ /* 0x000fc800078e00ff */
[----:B------:R-:W-:Y:S01]  /*1470*/  @!P4 IMAD.IADD R5, R5, 0x1, -R4 ;  /* 0x000000010505c824 */ /* 0x000fe200078e0a04 */
[C---:B------:R-:W-:Y:S01]  /*1480*/  ISETP.GT.U32.AND P4, PT, R4.reuse, R33, PT ;  /* 0x000000210400720c */ /* 0x040fe20003f84070 */
[----:B------:R-:W-:Y:S02]  /*1490*/  IMAD R35, R4, R8, R35 ;  /* 0x0000000804237224 */ /* 0x000fe400078e0223 */
[----:B------:R-:W-:Y:S02]  /*14a0*/  IMAD.MOV R10, RZ, RZ, -R7 ;  /* 0x000000ffff0a7224 */ /* 0x000fe400078e0a07 */
[----:B------:R-:W-:Y:S02]  /*14b0*/  IMAD.MOV.U32 R27, RZ, RZ, R5 ;  /* 0x000000ffff1b7224 */ /* 0x000fe400078e0005 */
[----:B------:R-:W-:Y:S01]  /*14c0*/  @!P0 IMAD.MOV R17, RZ, RZ, -R17 ;  /* 0x000000ffff118224 */ /* 0x000fe200078e0a11 */
[----:B------:R-:W-:Y:S01]  /*14d0*/  ISETP.GE.AND P0, PT, R20, RZ, PT ;  /* 0x000000ff1400720c */ /* 0x000fe20003f06270 */
[----:B------:R-:W-:-:S02]  /*14e0*/  IMAD R37, R4, R10, R37 ;  /* 0x0000000a04257224 */ /* 0x000fc400078e0225 */
[----:B------:R-:W-:Y:S01]  /*14f0*/  @!P5 IMAD.MOV R27, RZ, RZ, -R27 ;  /* 0x000000ffff1bd224 */ /* 0x000fe200078e0a1b */
[C---:B------:R-:W-:Y:S01]  /*1500*/  ISETP.GT.U32.AND P5, PT, R4.reuse, R35, PT ;  /* 0x000000230400720c */ /* 0x040fe20003fa4070 */
[----:B------:R-:W-:Y:S01]  /*1510*/  @!P6 IMAD.IADD R29, R29, 0x1, -R4 ;  /* 0x000000011d1de824 */ /* 0x000fe200078e0a04 */
[----:B------:R-:W-:Y:S01]  /*1520*/  ISETP.GT.U32.AND P6, PT, R4, R37, PT ;  /* 0x000000250400720c */ /* 0x000fe20003fc4070 */
[----:B------:R-:W-:-:S04]  /*1530*/  IMAD.HI.U32 R7, R6, R41, RZ ;  /* 0x0000002906077227 */ /* 0x000fc800078e00ff */
[----:B------:R-:W-:Y:S02]  /*1540*/  IMAD.MOV R7, RZ, RZ, -R7 ;  /* 0x000000ffff077224 */ /* 0x000fe400078e0a07 */
[----:B------:R-:W-:Y:S01]  /*1550*/  @!P0 IMAD.MOV R23, RZ, RZ, -R23 ;  /* 0x000000ffff178224 */ /* 0x000fe200078e0a17 */
[----:B------:R-:W-:Y:S01]  /*1560*/  ISETP.GE.AND P0, PT, R12, RZ, PT ;  /* 0x000000ff0c00720c */ /* 0x000fe20003f06270 */
[C---:B------:R-:W-:Y:S01]  /*1570*/  IMAD R41, R4.reuse, R7, R41 ;  /* 0x0000000704297224 */ /* 0x040fe200078e0229 */
[----:B------:R-:W-:Y:S01]  /*1580*/  LOP3.LUT R12, R9, 0x58, RZ, 0xfc, !PT ;  /* 0x00000058090c7812 */ /* 0x000fe200078efcff */
[--C-:B------:R-:W-:Y:S02]  /*1590*/  @!P5 IMAD.IADD R35, R35, 0x1, -R4.reuse ;  /* 0x000000012323d824 */ /* 0x100fe400078e0a04 */
[--C-:B------:R-:W-:Y:S01]  /*15a0*/  @!P6 IMAD.IADD R37, R37, 0x1, -R4.reuse ;  /* 0x000000012525e824 */ /* 0x100fe200078e0a04 */
[----:B------:R-:W-:Y:S01]  /*15b0*/  IABS R43, R12 ;  /* 0x0000000c002b7213 */ /* 0x000fe20000000000 */
[----:B------:R-:W-:Y:S01]  /*15c0*/  @!P4 IMAD.IADD R33, R33, 0x1, -R4 ;  /* 0x000000012121c824 */ /* 0x000fe200078e0a04 */
[----:B------:R-:W-:Y:S01]  /*15d0*/  ISETP.GT.U32.AND P5, PT, R4, R35, PT ;  /* 0x000000230400720c */ /* 0x000fe20003fa4070 */
[----:B------:R-:W-:Y:S01]  /*15e0*/  IMAD.HI.U32 R8, R6, R39, RZ ;  /* 0x0000002706087227 */ /* 0x000fe200078e00ff */
[----:B------:R-:W-:-:S02]  /*15f0*/  ISETP.GT.U32.AND P6, PT, R4, R37, PT ;  /* 0x000000250400720c */ /* 0x000fc40003fc4070 */
[----:B------:R-:W-:Y:S01]  /*1600*/  ISETP.GT.U32.AND P4, PT, R4, R33, PT ;  /* 0x000000210400720c */ /* 0x000fe20003f84070 */
[----:B------:R-:W-:-:S04]  /*1610*/  IMAD.HI.U32 R5, R6, R43, RZ ;  /* 0x0000002b06057227 */ /* 0x000fc800078e00ff */
[----:B------:R-:W-:Y:S02]  /*1620*/  IMAD.MOV R5, RZ, RZ, -R5 ;  /* 0x000000ffff057224 */ /* 0x000fe400078e0a05 */
[----:B------:R-:W-:Y:S02]  /*1630*/  IMAD.MOV R8, RZ, RZ, -R8 ;  /* 0x000000ffff087224 */ /* 0x000fe400078e0a08 */
[C---:B------:R-:W-:Y:S02]  /*1640*/  IMAD R43, R4.reuse, R5, R43 ;  /* 0x00000005042b7224 */ /* 0x040fe400078e022b */
[--C-:B------:R-:W-:Y:S01]  /*1650*/  @!P5 IMAD.IADD R35, R35, 0x1, -R4.reuse ;  /* 0x000000012323d824 */ /* 0x100fe200078e0a04 */
[C---:B------:R-:W-:Y:S01]  /*1660*/  ISETP.GT.U32.AND P5, PT, R4.reuse, R41, PT ;  /* 0x000000290400720c */ /* 0x040fe20003fa4070 */
[----:B------:R-:W-:Y:S01]  /*1670*/  @!P6 IMAD.IADD R37, R37, 0x1, -R4 ;  /* 0x000000012525e824 */ /* 0x000fe200078e0a04 */
[C---:B------:R-:W-:Y:S01]  /*1680*/  ISETP.GT.U32.AND P6, PT, R4.reuse, R43, PT ;  /* 0x0000002b0400720c */ /* 0x040fe20003fc4070 */
[----:B------:R-:W-:-:S02]  /*1690*/  IMAD R39, R4, R8, R39 ;  /* 0x0000000804277224 */ /* 0x000fc400078e0227 */
[----:B------:R-:W-:Y:S02]  /*16a0*/  @!P4 IMAD.IADD R33, R33, 0x1, -R4 ;  /* 0x000000012121c824 */ /* 0x000fe400078e0a04 */
[----:B------:R-:W-:Y:S01]  /*16b0*/  IMAD.HI.U32 R7, R6, R49, RZ ;  /* 0x0000003106077227 */ /* 0x000fe200078e00ff */
[----:B------:R-:W-:-:S03]  /*16c0*/  ISETP.GT.U32.AND P4, PT, R4, R39, PT ;  /* 0x000000270400720c */ /* 0x000fc60003f84070 */
[----:B------:R-:W-:Y:S02]  /*16d0*/  IMAD.MOV R7, RZ, RZ, -R7 ;  /* 0x000000ffff077224 */ /* 0x000fe400078e0a07 */
[--C-:B------:R-:W-:Y:S02]  /*16e0*/  @!P5 IMAD.IADD R41, R41, 0x1, -R4.reuse ;  /* 0x000000012929d824 */ /* 0x100fe400078e0a04 */
[----:B------:R-:W-:Y:S02]  /*16f0*/  @!P6 IMAD.IADD R43, R43, 0x1, -R4 ;  /* 0x000000012b2be824 */ /* 0x000fe400078e0a04 */
[C---:B------:R-:W-:Y:S01]  /*1700*/  IMAD R49, R4.reuse, R7, R49 ;  /* 0x0000000704317224 */ /* 0x040fe200078e0231 */
[----:B------:R-:W-:Y:S01]  /*1710*/  ISETP.GT.U32.AND P6, PT, R4, R41, PT ;  /* 0x000000290400720c */ /* 0x000fe20003fc4070 */
[----:B------:R-:W-:-:S04]  /*1720*/  IMAD.HI.U32 R7, R6, R53, RZ ;  /* 0x0000003506077227 */ /* 0x000fc800078e00ff */
[----:B------:R-:W-:Y:S01]  /*1730*/  @!P4 IMAD.IADD R39, R39, 0x1, -R4 ;  /* 0x000000012727c824 */ /* 0x000fe200078e0a04 */
[----:B------:R-:W-:Y:S01]  /*1740*/  ISETP.GE.AND P4, PT, R14, RZ, PT ;  /* 0x000000ff0e00720c */ /* 0x000fe20003f86270 */
[----:B------:R-:W-:Y:S02]  /*1750*/  IMAD.MOV R10, RZ, RZ, -R7 ;  /* 0x000000ffff0a7224 */ /* 0x000fe400078e0a07 */
[----:B------:R-:W-:Y:S01]  /*1760*/  IMAD.HI.U32 R5, R6, R47, RZ ;  /* 0x0000002f06057227 */ /* 0x000fe200078e00ff */
[----:B------:R-:W-:-:S03]  /*1770*/  ISETP.GT.U32.AND P5, PT, R4, R39, PT ;  /* 0x000000270400720c */ /* 0x000fc60003fa4070 */
[----:B------:R-:W-:Y:S01]  /*1780*/  @!P6 IMAD.IADD R41, R41, 0x1, -R4 ;  /* 0x000000012929e824 */ /* 0x000fe200078e0a04 */
[C---:B------:R-:W-:Y:S01]  /*1790*/  ISETP.GT.U32.AND P6, PT, R4.reuse, R49, PT ;  /* 0x000000310400720c */ /* 0x040fe20003fc4070 */
[----:B------:R-:W-:Y:S01]  /*17a0*/  IMAD.MOV.U32 R31, RZ, RZ, R29 ;  /* 0x000000ffff1f7224 */ /* 0x000fe200078e001d */
[----:B------:R-:W-:Y:S01]  /*17b0*/  IABS R29, R9 ;  /* 0x00000009001d7213 */ /* 0x000fe20000000000 */
[C---:B------:R-:W-:Y:S02]  /*17c0*/  IMAD R53, R4.reuse, R10, R53 ;  /* 0x0000000a04357224 */ /* 0x040fe400078e0235 */
[----:B------:R-:W-:Y:S02]  /*17d0*/  IMAD.MOV R5, RZ, RZ, -R5 ;  /* 0x000000ffff057224 */ /* 0x000fe400078e0a05 */
[----:B------:R-:W-:Y:S01]  /*17e0*/  @!P3 IMAD.MOV R31, RZ, RZ, -R31 ;  /* 0x000000ffff1fb224 */ /* 0x000fe200078e0a1f */
[----:B------:R-:W-:Y:S01]  /*17f0*/  ISETP.GT.U32.AND P3, PT, R4, R43, PT ;  /* 0x0000002b0400720c */ /* 0x000fe20003f64070 */
[----:B------:R-:W-:-:S04]  /*1800*/  IMAD.HI.U32 R8, R6, R51, RZ ;  /* 0x0000003306087227 */ /* 0x000fc800078e00ff */
[----:B------:R-:W-:Y:S01]  /*1810*/  @!P6 IMAD.IADD R49, R49, 0x1, -R4 ;  /* 0x000000013131e824 */ /* 0x000fe200078e0a04 */
[C---:B------:R-:W-:Y:S01]  /*1820*/  ISETP.GT.U32.AND P6, PT, R4.reuse, R53, PT ;  /* 0x000000350400720c */ /* 0x040fe20003fc4070 */
[----:B------:R-:W-:Y:S02]  /*1830*/  IMAD R47, R4, R5, R47 ;  /* 0x00000005042f7224 */ /* 0x000fe400078e022f */
[----:B------:R-:W-:-:S04]  /*1840*/  IMAD.HI.U32 R7, R6, R55, RZ ;  /* 0x0000003706077227 */ /* 0x000fc800078e00ff */
[----:B------:R-:W-:Y:S02]  /*1850*/  IMAD.MOV R8, RZ, RZ, -R8 ;  /* 0x000000ffff087224 */ /* 0x000fe400078e0a08 */
[----:B------:R-:W-:Y:S01]  /*1860*/  @!P5 IMAD.IADD R39, R39, 0x1, -R4 ;  /* 0x000000012727d824 */ /* 0x000fe200078e0a04 */
[----:B------:R-:W-:Y:S01]  /*1870*/  ISETP.GT.U32.AND P5, PT, R4, R47, PT ;  /* 0x0000002f0400720c */ /* 0x000fe20003fa4070 */
[----:B------:R-:W-:Y:S02]  /*1880*/  IMAD.MOV R10, RZ, RZ, -R7 ;  /* 0x000000ffff0a7224 */ /* 0x000fe400078e0a07 */
[----:B------:R-:W-:-:S04]  /*1890*/  IMAD.HI.U32 R5, R6, R29, RZ ;  /* 0x0000001d06057227 */ /* 0x000fc800078e00ff */
[C---:B------:R-:W-:Y:S02]  /*18a0*/  IMAD R51, R4.reuse, R8, R51 ;  /* 0x0000000804337224 */ /* 0x040fe400078e0233 */
[C---:B------:R-:W-:Y:S02]  /*18b0*/  IMAD R55, R4.reuse, R10, R55 ;  /* 0x0000000a04377224 */ /* 0x040fe400078e0237 */
[----:B------:R-:W-:Y:S02]  /*18c0*/  IMAD.MOV R5, RZ, RZ, -R5 ;  /* 0x000000ffff057224 */ /* 0x000fe400078e0a05 */
[--C-:B------:R-:W-:Y:S01]  /*18d0*/  @!P3 IMAD.IADD R43, R43, 0x1, -R4.reuse ;  /* 0x000000012b2bb824 */ /* 0x100fe200078e0a04 */
[C---:B------:R-:W-:Y:S01]  /*18e0*/  ISETP.GT.U32.AND P3, PT, R4.reuse, R51, PT ;  /* 0x000000330400720c */ /* 0x040fe20003f64070 */
[--C-:B------:R-:W-:Y:S01]  /*18f0*/  @!P6 IMAD.IADD R53, R53, 0x1, -R4.reuse ;  /* 0x000000013535e824 */ /* 0x100fe200078e0a04 */
[C---:B------:R-:W-:Y:S01]  /*1900*/  ISETP.GT.U32.AND P6, PT, R4.reuse, R55, PT ;  /* 0x000000370400720c */ /* 0x040fe20003fc4070 */
[----:B------:R-:W-:Y:S01]  /*1910*/  IMAD R7, R4, R5, R29 ;  /* 0x0000000504077224 */ /* 0x000fe200078e021d */
[----:B------:R-:W-:Y:S01]  /*1920*/  LEA.HI R5, R170, R0, RZ, 0x1b ;  /* 0x00000000aa057211 */ /* 0x000fe200078fd8ff */
[----:B------:R-:W-:Y:S01]  /*1930*/  @!P5 IMAD.IADD R47, R47, 0x1, -R4 ;  /* 0x000000012f2fd824 */ /* 0x000fe200078e0a04 */
[----:B------:R-:W-:Y:S01]  /*1940*/  ISETP.GE.AND P5, PT, R16, RZ, PT ;  /* 0x000000ff1000720c */ /* 0x000fe20003fa6270 */
[----:B------:R-:W-:Y:S01]  /*1950*/  IMAD.HI.U32 R8, R6, R57, RZ ;  /* 0x0000003906087227 */ /* 0x000fe200078e00ff */
[----:B------:R-:W-:-:S03]  /*1960*/  LOP3.LUT R170, R170, 0x1f, RZ, 0xc0, !PT ;  /* 0x0000001faaaa7812 */ /* 0x000fc600078ec0ff */
[C---:B------:R-:W-:Y:S02]  /*1970*/  VIADD R16, R5.reuse, 0x1c ;  /* 0x0000001c05107836 */ /* 0x040fe40000000000 */
[----:B------:R-:W-:Y:S02]  /*1980*/  VIADD R18, R5, 0x3c ;  /* 0x0000003c05127836 */ /* 0x000fe40000000000 */
[----:B------:R-:W-:Y:S01]  /*1990*/  @!P3 IMAD.IADD R51, R51, 0x1, -R4 ;  /* 0x000000013333b824 */ /* 0x000fe200078e0a04 */
[----:B------:R-:W-:Y:S01]  /*19a0*/  IABS R29, R16 ;  /* 0x00000010001d7213 */ /* 0x000fe20000000000 */
[----:B------:R-:W-:Y:S01]  /*19b0*/  @!P2 IMAD.MOV R33, RZ, RZ, -R33 ;  /* 0x000000ffff21a224 */ /* 0x000fe200078e0a21 */
[----:B------:R-:W-:Y:S01]  /*19c0*/  ISETP.GE.AND P3, PT, R12, RZ, PT ;  /* 0x000000ff0c00720c */ /* 0x000fe20003f66270 */
[----:B------:R-:W-:Y:S01]  /*19d0*/  IMAD.MOV R8, RZ, RZ, -R8 ;  /* 0x000000ffff087224 */ /* 0x000fe200078e0a08 */
[----:B------:R-:W-:Y:S01]  /*19e0*/  IABS R45, R18 ;  /* 0x00000012002d7213 */ /* 0x000fe20000000000 */
[----:B------:R-:W-:Y:S01]  /*19f0*/  @!P6 IMAD.IADD R55, R55, 0x1, -R4 ;  /* 0x000000013737e824 */ /* 0x000fe200078e0a04 */
[----:B------:R-:W-:Y:S01]  /*1a00*/  ISETP.GT.U32.AND P2, PT, R4, R47, PT ;  /* 0x0000002f0400720c */ /* 0x000fe20003f44070 */
[----:B------:R-:W-:Y:S01]  /*1a10*/  IMAD.HI.U32 R12, R6, R59, RZ ;  /* 0x0000003b060c7227 */ /* 0x000fe200078e00ff */
[----:B------:R-:W-:-:S03]  /*1a20*/  ISETP.GT.U32.AND P6, PT, R4, R7, PT ;  /* 0x000000070400720c */ /* 0x000fc60003fc4070 */
[C---:B------:R-:W-:Y:S02]  /*1a30*/  VIADD R20, R5.reuse, 0x5c ;  /* 0x0000005c05147836 */ /* 0x040fe40000000000 */
[----:B------:R-:W-:Y:S02]  /*1a40*/  VIADD R14, R5, 0x7c ;  /* 0x0000007c050e7836 */ /* 0x000fe40000000000 */
[----:B------:R-:W-:Y:S01]  /*1a50*/  @!P1 IMAD.MOV R35, RZ, RZ, -R35 ;  /* 0x000000ffff239224 */ /* 0x000fe200078e0a23 */
[C---:B------:R-:W-:Y:S01]  /*1a60*/  ISETP.GT.U32.AND P1, PT, R4.reuse, R49, PT ;  /* 0x000000310400720c */ /* 0x040fe20003f24070 */
[----:B------:R-:W-:Y:S01]  /*1a70*/  @!P0 IMAD.MOV R37, RZ, RZ, -R37 ;  /* 0x000000ffff258224 */ /* 0x000fe200078e0a25 */
[C---:B------:R-:W-:Y:S01]  /*1a80*/  ISETP.GT.U32.AND P0, PT, R4.reuse, R51, PT ;  /* 0x000000330400720c */ /* 0x040fe20003f04070 */
[----:B------:R-:W-:Y:S01]  /*1a90*/  IMAD R57, R4, R8, R57 ;  /* 0x0000000804397224 */ /* 0x000fe200078e0239 */
[----:B------:R-:W-:Y:S01]  /*1aa0*/  IABS R61, R20 ;  /* 0x00000014003d7213 */ /* 0x000fe20000000000 */
[----:B------:R-:W-:Y:S01]  /*1ab0*/  IMAD.HI.U32 R5, R6, R29, RZ ;  /* 0x0000001d06057227 */ /* 0x000fe200078e00ff */
[----:B------:R-:W-:-:S03]  /*1ac0*/  IABS R63, R14 ;  /* 0x0000000e003f7213 */ /* 0x000fc60000000000 */
[----:B------:R-:W-:-:S04]  /*1ad0*/  IMAD.HI.U32 R8, R6, R45, RZ ;  /* 0x0000002d06087227 */ /* 0x000fc800078e00ff */
[----:B------:R-:W-:Y:S02]  /*1ae0*/  IMAD.MOV R12, RZ, RZ, -R12 ;  /* 0x000000ffff0c7224 */ /* 0x000fe400078e0a0c */
[----:B------:R-:W-:Y:S02]  /*1af0*/  IMAD.MOV R5, RZ, RZ, -R5 ;  /* 0x000000ffff057224 */ /* 0x000fe400078e0a05 */
[----:B------:R-:W-:Y:S02]  /*1b00*/  IMAD.MOV R8, RZ, RZ, -R8 ;  /* 0x000000ffff087224 */ /* 0x000fe400078e0a08 */
[C---:B------:R-:W-:Y:S02]  /*1b10*/  IMAD R59, R4.reuse, R12, R59 ;  /* 0x0000000c043b7224 */ /* 0x040fe400078e023b */
[C---:B------:R-:W-:Y:S02]  /*1b20*/  IMAD R5, R4.reuse, R5, R29 ;  /* 0x0000000504057224 */ /* 0x040fe400078e021d */
[----:B------:R-:W-:-:S02]  /*1b30*/  IMAD R29, R4, R8, R45 ;  /* 0x00000008041d7224 */ /* 0x000fc400078e022d */
[----:B------:R-:W-:Y:S01]  /*1b40*/  @!P3 IMAD.MOV R43, RZ, RZ, -R43 ;  /* 0x000000ffff2bb224 */ /* 0x000fe200078e0a2b */
[C---:B------:R-:W-:Y:S01]  /*1b50*/  ISETP.GT.U32.AND P3, PT, R4.reuse, R57, PT ;  /* 0x000000390400720c */ /* 0x040fe20003f64070 */
[----:B------:R-:W-:Y:S01]  /*1b60*/  @!P2 IMAD.IADD R47, R47, 0x1, -R4 ;  /* 0x000000012f2fa824 */ /* 0x000fe200078e0a04 */
[----:B------:R-:W-:Y:S01]  /*1b70*/  ISETP.GT.U32.AND P2, PT, R4, R59, PT ;  /* 0x0000003b0400720c */ /* 0x000fe20003f44070 */
[----:B------:R-:W-:-:S04]  /*1b80*/  IMAD.HI.U32 R10, R6, R61, RZ ;  /* 0x0000003d060a7227 */ /* 0x000fc800078e00ff */
[----:B------:R-:W-:Y:S02]  /*1b90*/  @!P6 IMAD.IADD R7, R7, 0x1, -R4 ;  /* 0x000000010707e824 */ /* 0x000fe400078e0a04 */
[----:B------:R-:W-:Y:S01]  /*1ba0*/  @!P4 IMAD.MOV R39, RZ, RZ, -R39 ;  /* 0x000000ffff27c224 */ /* 0x000fe200078e0a27 */
[----:B------:R-:W-:Y:S01]  /*1bb0*/  ISETP.GT.U32.AND P4, PT, R4, R53, PT ;  /* 0x000000350400720c */ /* 0x000fe20003f84070 */
[----:B------:R-:W-:Y:S01]  /*1bc0*/  IMAD.HI.U32 R6, R6, R63, RZ ;  /* 0x0000003f06067227 */ /* 0x000fe200078e00ff */
[----:B------:R-:W-:-:S03]  /*1bd0*/  ISETP.GT.U32.AND P6, PT, R4, R7, PT ;  /* 0x000000070400720c */ /* 0x000fc60003fc4070 */
[--C-:B------:R-:W-:Y:S01]  /*1be0*/  @!P1 IMAD.IADD R49, R49, 0x1, -R4.reuse ;  /* 0x0000000131319824 */ /* 0x100fe200078e0a04 */
[C---:B------:R-:W-:Y:S01]  /*1bf0*/  ISETP.GT.U32.AND P1, PT, R4.reuse, R5, PT ;  /* 0x000000050400720c */ /* 0x040fe20003f24070 */
[----:B------:R-:W-:Y:S01]  /*1c00*/  @!P0 IMAD.IADD R51, R51, 0x1, -R4 ;  /* 0x0000000133338824 */ /* 0x000fe200078e0a04 */
[C---:B------:R-:W-:Y:S01]  /*1c10*/  ISETP.GT.U32.AND P0, PT, R4.reuse, R29, PT ;  /* 0x0000001d0400720c */ /* 0x040fe20003f04070 */
[----:B------:R-:W-:Y:S02]  /*1c20*/  IMAD.MOV R10, RZ, RZ, -R10 ;  /* 0x000000ffff0a7224 */ /* 0x000fe400078e0a0a */
[----:B------:R-:W-:Y:S02]  /*1c30*/  IMAD.MOV R6, RZ, RZ, -R6 ;  /* 0x000000ffff067224 */ /* 0x000fe400078e0a06 */
[C---:B------:R-:W-:Y:S02]  /*1c40*/  IMAD R45, R4.reuse, R10, R61 ;  /* 0x0000000a042d7224 */ /* 0x040fe400078e023d */
[----:B------:R-:W-:Y:S01]  /*1c50*/  IMAD R61, R4, R6, R63 ;  /* 0x00000006043d7224 */ /* 0x000fe200078e023f */
[----:B------:R-:W-:Y:S01]  /*1c60*/  LOP3.LUT R6, RZ, R152, RZ, 0x33, !PT ;  /* 0x00000098ff067212 */ /* 0x000fe200078e33ff */
[----:B------:R-:W-:-:S02]  /*1c70*/  @!P3 IMAD.IADD R57, R57, 0x1, -R4 ;  /* 0x000000013939b824 */ /* 0x000fc400078e0a04 */
[--C-:B------:R-:W-:Y:S01]  /*1c80*/  @!P2 IMAD.IADD R59, R59, 0x1, -R4.reuse ;  /* 0x000000013b3ba824 */ /* 0x100fe200078e0a04 */
[----:B------:R-:W-:Y:S01]  /*1c90*/  ISETP.GT.U32.AND P3, PT, R4, R61, PT ;  /* 0x0000003d0400720c */ /* 0x000fe20003f64070 */
[--C-:B------:R-:W-:Y:S01]  /*1ca0*/  @!P4 IMAD.IADD R53, R53, 0x1, -R4.reuse ;  /* 0x000000013535c824 */ /* 0x100fe200078e0a04 */
[----:B------:R-:W-:Y:S01]  /*1cb0*/  ISETP.GE.AND P2, PT, R24, RZ, PT ;  /* 0x000000ff1800720c */ /* 0x000fe20003f46270 */
[----:B------:R-:W-:Y:S01]  /*1cc0*/  @!P5 IMAD.MOV R41, RZ, RZ, -R41 ;  /* 0x000000ffff29d224 */ /* 0x000fe200078e0a29 */
[C---:B------:R-:W-:Y:S01]  /*1cd0*/  ISETP.GT.U32.AND P4, PT, R4.reuse, R45, PT ;  /* 0x0000002d0400720c */ /* 0x040fe20003f84070 */
[--C-:B------:R-:W-:Y:S01]  /*1ce0*/  @!P1 IMAD.IADD R5, R5, 0x1, -R4.reuse ;  /* 0x0000000105059824 */ /* 0x100fe200078e0a04 */
[----:B------:R-:W-:Y:S01]  /*1cf0*/  ISETP.GT.U32.AND P5, PT, R4, R55, PT ;  /* 0x000000370400720c */ /* 0x000fe20003fa4070 */
[--C-:B------:R-:W-:Y:S01]  /*1d00*/  @!P0 IMAD.IADD R29, R29, 0x1, -R4.reuse ;  /* 0x000000011d1d8824 */ /* 0x100fe200078e0a04 */
[----:B------:R-:W-:Y:S01]  /*1d10*/  ISETP.GE.AND P1, PT, R26, RZ, PT ;  /* 0x000000ff1a00720c */ /* 0x000fe20003f26270 */
[--C-:B------:R-:W-:Y:S01]  /*1d20*/  @!P6 IMAD.IADD R7, R7, 0x1, -R4.reuse ;  /* 0x000000010707e824 */ /* 0x100fe200078e0a04 */
[----:B------:R-:W-:Y:S01]  /*1d30*/  ISETP.GE.AND P0, PT, R28, RZ, PT ;  /* 0x000000ff1c00720c */ /* 0x000fe20003f06270 */
[----:B------:R-:W-:Y:S01]  /*1d40*/  VIADD R24, R168, 0xffffffff ;  /* 0xffffffffa8187836 */ /* 0x000fe20000000000 */
[----:B------:R-:W-:Y:S01]  /*1d50*/  ISETP.GE.AND P6, PT, R22, RZ, PT ;  /* 0x000000ff1600720c */ /* 0x000fe20003fc6270 */
[--C-:B------:R-:W-:Y:S01]  /*1d60*/  @!P3 IMAD.IADD R61, R61, 0x1, -R4.reuse ;  /* 0x000000013d3db824 */ /* 0x100fe200078e0a04 */
[C---:B------:R-:W-:Y:S01]  /*1d70*/  ISETP.GT.U32.AND P3, PT, R4.reuse, R57, PT ;  /* 0x000000390400720c */ /* 0x040fe20003f64070 */
[----:B------:R-:W-:Y:S01]  /*1d80*/  @!P2 IMAD.MOV R49, RZ, RZ, -R49 ;  /* 0x000000ffff31a224 */ /* 0x000fe200078e0a31 */
[----:B------:R-:W-:Y:S01]  /*1d90*/  ISETP.GT.U32.AND P2, PT, R4, R59, PT ;  /* 0x0000003b0400720c */ /* 0x000fe20003f44070 */
[--C-:B------:R-:W-:Y:S01]  /*1da0*/  @!P4 IMAD.IADD R45, R45, 0x1, -R4.reuse ;  /* 0x000000012d2dc824 */ /* 0x100fe200078e0a04 */
[----:B------:R-:W-:Y:S01]  /*1db0*/  ISETP.GE.AND P4, PT, R30, RZ, PT ;  /* 0x000000ff1e00720c */ /* 0x000fe20003f86270 */
[--C-:B------:R-:W-:Y:S01]  /*1dc0*/  @!P5 IMAD.IADD R55, R55, 0x1, -R4.reuse ;  /* 0x000000013737d824 */ /* 0x100fe200078e0a04 */
[----:B------:R-:W-:Y:S01]  /*1dd0*/  ISETP.GE.AND P5, PT, R9, RZ, PT ;  /* 0x000000ff0900720c */ /* 0x000fe20003fa6270 */
[----:B------:R-:W-:Y:S01]  /*1de0*/  @!P1 IMAD.MOV R51, RZ, RZ, -R51 ;  /* 0x000000ffff339224 */ /* 0x000fe200078e0a33 */
[C---:B------:R-:W-:Y:S01]  /*1df0*/  ISETP.GT.U32.AND P1, PT, R4.reuse, R5, PT ;  /* 0x000000050400720c */ /* 0x040fe20003f24070 */
[----:B------:R-:W-:Y:S01]  /*1e00*/  @!P0 IMAD.MOV R53, RZ, RZ, -R53 ;  /* 0x000000ffff358224 */ /* 0x000fe200078e0a35 */
        /* <DEDUP_REMOVED lines=8> */
[----:B------:R-:W-:Y:S01]  /*1e90*/  ISETP.GT.U32.AND P4, PT, R4, R61, PT ;  /* 0x0000003d0400720c */ /* 0x000fe20003f84070 */
[----:B------:R-:W-:Y:S01]  /*1ea0*/  @!P5 IMAD.MOV R7, RZ, RZ, -R7 ;  /* 0x000000ffff07d224 */ /* 0x000fe200078e0a07 */
[----:B------:R-:W-:Y:S01]  /*1eb0*/  ISETP.GE.AND P5, PT, R34, RZ, PT ;  /* 0x000000ff2200720c */ /* 0x000fe20003fa6270 */
[--C-:B------:R-:W-:Y:S01]  /*1ec0*/  @!P1 IMAD.IADD R5, R5, 0x1, -R4.reuse ;  /* 0x0000000105059824 */ /* 0x100fe200078e0a04 */
[----:B------:R-:W-:Y:S01]  /*1ed0*/  ISETP.GE.AND P1, PT, R18, RZ, PT ;  /* 0x000000ff1200720c */ /* 0x000fe20003f26270 */
[--C-:B------:R-:W-:Y:S01]  /*1ee0*/  @!P0 IMAD.IADD R29, R29, 0x1, -R4.reuse ;  /* 0x000000011d1d8824 */ /* 0x100fe200078e0a04 */
[----:B------:R-:W-:Y:S01]  /*1ef0*/  ISETP.GE.AND P0, PT, R20, RZ, PT ;  /* 0x000000ff1400720c */ /* 0x000fe20003f06270 */
[----:B------:R-:W-:Y:S01]  /*1f00*/  @!P6 IMAD.IADD R45, R45, 0x1, -R4 ;  /* 0x000000012d2de824 */ /* 0x000fe200078e0a04 */
[----:B------:R-:W-:Y:S01]  /*1f10*/  ISETP.GE.AND P6, PT, R14, RZ, PT ;  /* 0x000000ff0e00720c */ /* 0x000fe20003fc6270 */
[----:B------:R-:W-:Y:S01]  /*1f20*/  @!P3 IMAD.MOV R57, RZ, RZ, -R57 ;  /* 0x000000ffff39b224 */ /* 0x000fe200078e0a39 */
[----:B------:R-:W-:Y:S01]  /*1f30*/  ISETP.NE.AND P3, PT, R152, RZ, PT ;  /* 0x000000ff9800720c */ /* 0x000fe20003f65270 */
[----:B------:R-:W-:-:S02]  /*1f40*/  @!P2 IMAD.MOV R5, RZ, RZ, -R5 ;  /* 0x000000ffff05a224 */ /* 0x000fc400078e0a05 */
[----:B------:R-:W-:Y:S01]  /*1f50*/  @!P4 IMAD.IADD R61, R61, 0x1, -R4 ;  /* 0x000000013d3dc824 */ /* 0x000fe200078e0a04 */
[C---:B------:R-:W-:Y:S01]  /*1f60*/  SEL R18, R6.reuse, R19, !P3 ;  /* 0x0000001306127207 */ /* 0x040fe20005800000 */
[----:B------:R-:W-:Y:S01]  /*1f70*/  @!P5 IMAD.MOV R59, RZ, RZ, -R59 ;  /* 0x000000ffff3bd224 */ /* 0x000fe200078e0a3b */
[C---:B------:R-:W-:Y:S01]  /*1f80*/  SEL R161, R6.reuse, R5, !P3 ;  /* 0x0000000506a17207 */ /* 0x040fe20005800000 */
[----:B------:R-:W-:Y:S01]  /*1f90*/  @!P1 IMAD.MOV R29, RZ, RZ, -R29 ;  /* 0x000000ffff1d9224 */ /* 0x000fe200078e0a1d */
[C---:B------:R-:W-:Y:S01]  /*1fa0*/  SEL R4, R6.reuse, R7, !P3 ;  /* 0x0000000706047207 */ /* 0x040fe20005800000 */
[----:B------:R-:W-:Y:S01]  /*1fb0*/  @!P0 IMAD.MOV R45, RZ, RZ, -R45 ;  /* 0x000000ffff2d8224 */ /* 0x000fe200078e0a2d */
[C---:B------:R-:W-:Y:S01]  /*1fc0*/  SEL R166, R6.reuse, R11, !P3 ;  /* 0x0000000b06a67207 */ /* 0x040fe20005800000 */
[----:B------:R-:W-:Y:S01]  /*1fd0*/  @!P6 IMAD.MOV R61, RZ, RZ, -R61 ;  /* 0x000000ffff3de224 */ /* 0x000fe200078e0a3d */
[----:B------:R-:W-:Y:S01]  /*1fe0*/  SEL R164, R6, R13, !P3 ;  /* 0x0000000d06a47207 */ /* 0x000fe20005800000 */
[----:B------:R-:W-:Y:S01]  /*1ff0*/  VIADD R5, R168, 0xfffffffd ;  /* 0xfffffffda8057836 */ /* 0x000fe20000000000 */
[----:B------:R-:W-:Y:S01]  /*2000*/  SEL R162, R6, R15, !P3 ;  /* 0x0000000f06a27207 */ /* 0x000fe20005800000 */
[----:B------:R-:W-:Y:S01]  /*2010*/  VIADD R28, R168, 0xffffffe2 ;  /* 0xffffffe2a81c7836 */ /* 0x000fe20000000000 */
[----:B------:R-:W-:Y:S01]  /*2020*/  SEL R19, R6, R21, !P3 ;  /* 0x0000001506137207 */ /* 0x000fe20005800000 */
[----:B------:R-:W-:Y:S01]  /*2030*/  VIADD R26, R168, 0xfffffffe ;  /* 0xfffffffea81a7836 */ /* 0x000fe20000000000 */
[----:B------:R-:W-:Y:S01]  /*2040*/  SEL R20, R6, R23, !P3 ;  /* 0x0000001706147207 */ /* 0x000fe20005800000 */
[----:B------:R-:W-:Y:S01]  /*2050*/  VIADD R63, R168, 0xffffffd1 ;  /* 0xffffffd1a83f7836 */ /* 0x000fe20000000000 */
[----:B------:R-:W-:Y:S01]  /*2060*/  SEL R167, R6, R167, !P3 ;  /* 0x000000a706a77207 */ /* 0x000fe20005800000 */
[----:B------:R-:W-:Y:S01]  /*2070*/  IMAD R166, R166, UR9, RZ ;  /* 0x00000009a6a67c24 */ /* 0x000fe2000f8e02ff */
[----:B------:R-:W-:Y:S01]  /*2080*/  SEL R165, R6, R165, !P3 ;  /* 0x000000a506a57207 */ /* 0x000fe20005800000 */
[----:B------:R-:W-:Y:S01]  /*2090*/  IMAD R164, R164, UR9, RZ ;  /* 0x00000009a4a47c24 */ /* 0x000fe2000f8e02ff */
[----:B------:R-:W-:Y:S01]  /*20a0*/  SEL R163, R6, R163, !P3 ;  /* 0x000000a306a37207 */ /* 0x000fe20005800000 */
[----:B------:R-:W-:Y:S01]  /*20b0*/  IMAD R162, R162, UR9, RZ ;  /* 0x00000009a2a27c24 */ /* 0x000fe2000f8e02ff */
[----:B------:R-:W-:Y:S01]  /*20c0*/  SEL R160, R6, R17, !P3 ;  /* 0x0000001106a07207 */ /* 0x000fe20005800000 */
[----:B------:R-:W-:Y:S01]  /*20d0*/  VIADD R17, R168, 0xffffffed ;  /* 0xffffffeda8117836 */ /* 0x000fe20000000000 */
[----:B------:R-:W-:Y:S01]  /*20e0*/  SEL R157, R6, R157, !P3 ;  /* 0x0000009d069d7207 */ /* 0x000fe20005800000 */
[----:B------:R-:W-:Y:S01]  /*20f0*/  IMAD R18, R18, UR9, RZ ;  /* 0x0000000912127c24 */ /* 0x000fe2000f8e02ff */
        /* <DEDUP_REMOVED lines=8> */
[C---:B------:R-:W-:Y:S01]  /*2180*/  SEL R153, R6.reuse, R35, !P3 ;  /* 0x0000002306997207 */ /* 0x040fe20005800000 */
[----:B------:R-:W-:Y:S01]  /*2190*/  IMAD R23, R23, UR9, RZ ;  /* 0x0000000917177c24 */ /* 0x000fe2000f8e02ff */
[----:B------:R-:W-:Y:S01]  /*21a0*/  SEL R154, R6, R37, !P3 ;  /* 0x00000025069a7207 */ /* 0x000fe20005800000 */
[----:B------:R-:W-:Y:S01]  /*21b0*/  VIADD R37, R168, 0xfffffffb ;  /* 0xfffffffba8257836 */ /* 0x000fe20000000000 */
[----:B------:R-:W-:Y:S01]  /*21c0*/  SEL R155, R6, R39, !P3 ;  /* 0x00000027069b7207 */ /* 0x000fe20005800000 */
[----:B------:R-:W-:Y:S01]  /*21d0*/  VIADD R39, R168, 0xfffffffa ;  /* 0xfffffffaa8277836 */ /* 0x000fe20000000000 */
[C---:B------:R-:W-:Y:S01]  /*21e0*/  SEL R12, R6.reuse, R41, !P3 ;  /* 0x00000029060c7207 */ /* 0x040fe20005800000 */
[----:B------:R-:W-:Y:S01]  /*21f0*/  IMAD R153, R153, UR9, RZ ;  /* 0x0000000999997c24 */ /* 0x000fe2000f8e02ff */
[C---:B------:R-:W-:Y:S01]  /*2200*/  SEL R156, R6.reuse, R43, !P3 ;  /* 0x0000002b069c7207 */ /* 0x040fe20005800000 */
[----:B------:R-:W-:Y:S01]  /*2210*/  IMAD R155, R155, UR9, RZ ;  /* 0x000000099b9b7c24 */ /* 0x000fe2000f8e02ff */
[C---:B------:R-:W-:Y:S01]  /*2220*/  SEL R16, R6.reuse, R47, !P3 ;  /* 0x0000002f06107207 */ /* 0x040fe20005800000 */
[----:B------:R-:W-:Y:S01]  /*2230*/  IMAD R167, R167, UR9, RZ ;  /* 0x00000009a7a77c24 */ /* 0x000fe2000f8e02ff */
[----:B------:R-:W-:Y:S01]  /*2240*/  SEL R11, R6, R49, !P3 ;  /* 0x00000031060b7207 */ /* 0x000fe20005800000 */
[----:B------:R-:W-:Y:S01]  /*2250*/  VIADD R49, R168, 0xffffffc3 ;  /* 0xffffffc3a8317836 */ /* 0x000fe20000000000 */
        /* <DEDUP_REMOVED lines=10> */
[C---:B------:R-:W-:Y:S01]  /*2300*/  SEL R10, R6.reuse, R29, !P3 ;  /* 0x0000001d060a7207 */ /* 0x040fe20005800000 */
[----:B------:R-:W-:Y:S01]  /*2310*/  IMAD R15, R15, UR9, RZ ;  /* 0x000000090f0f7c24 */ /* 0x000fe2000f8e02ff */
[----:B------:R-:W-:Y:S01]  /*2320*/  SEL R8, R6, R45, !P3 ;  /* 0x0000002d06087207 */ /* 0x000fe20005800000 */
[----:B------:R-:W-:Y:S01]  /*2330*/  VIADD R45, R168, 0xffffffc5 ;  /* 0xffffffc5a82d7836 */ /* 0x000fe20000000000 */
[----:B------:R-:W-:Y:S01]  /*2340*/  SEL R6, R6, R61, !P3 ;  /* 0x0000003d06067207 */ /* 0x000fe20005800000 */
[----:B------:R-:W-:Y:S01]  /*2350*/  IMAD R14, R14, UR9, RZ ;  /* 0x000000090e0e7c24 */ /* 0x000fe2000f8e02ff */
[----:B------:R-:W-:Y:S01]  /*2360*/  ISETP.GE.U32.AND P3, PT, R5, 0x7fffffde, PT ;  /* 0x7fffffde0500780c */ /* 0x000fe20003f66070 */
[----:B------:R-:W-:Y:S01]  /*2370*/  VIADD R5, R168, 0xffffffef ;  /* 0xffffffefa8057836 */ /* 0x000fe20000000000 */
[----:B------:R-:W-:Y:S01]  /*2380*/  ISETP.GE.U32.AND P1, PT, R24, 0x7fffffe0, PT ;  /* 0x7fffffe01800780c */ /* 0x000fe20003f26070 */
[C---:B------:R-:W-:Y:S01]  /*2390*/  VIADD R24, R168.reuse, 0xffffffec ;  /* 0xffffffeca8187836 */ /* 0x040fe20000000000 */
[----:B------:R-:W-:Y:S01]  /*23a0*/  ISETP.GE.U32.AND P6, PT, R17, 0x7fffffce, PT ;  /* 0x7fffffce1100780c */ /* 0x000fe20003fc6070 */
[C---:B------:R-:W-:Y:S01]  /*23b0*/  VIADD R17, R168.reuse, 0xffffffe8 ;  /* 0xffffffe8a8117836 */ /* 0x040fe20000000000 */
[----:B------:R-:W-:Y:S01]  /*23c0*/  ISETP.GE.U32.AND P4, PT, R5, 0x7fffffd0, PT ;  /* 0x7fffffd00500780c */ /* 0x000fe20003f86070 */
[----:B------:R-:W-:Y:S01]  /*23d0*/  VIADD R5, R168, 0xffffffe9 ;  /* 0xffffffe9a8057836 */ /* 0x000fe20000000000 */
[----:B------:R-:W-:Y:S01]  /*23e0*/  ISETP.GE.U32.AND P0, PT, R24, 0x7fffffcd, PT ;  /* 0x7fffffcd1800780c */ /* 0x000fe20003f06070 */
[C---:B------:R-:W-:Y:S01]  /*23f0*/  VIADD R24, R168.reuse, 0xffffffea ;  /* 0xffffffeaa8187836 */ /* 0x040fe20000000000 */
[----:B------:R-:W-:Y:S01]  /*2400*/  SEL R34, RZ, 0x1fffe, P6 ;  /* 0x0001fffeff227807 */ /* 0x000fe20003000000 */
[----:B------:R-:W-:Y:S01]  /*2410*/  IMAD R13, R13, UR9, RZ ;  /* 0x000000090d0d7c24 */ /* 0x000fe2000f8e02ff */
[----:B------:R-:W-:Y:S01]  /*2420*/  ISETP.GE.U32.AND P2, PT, R25, 0x7fffffcf, PT ;  /* 0x7fffffcf1900780c */ /* 0x000fe20003f46070 */
[C---:B------:R-:W-:Y:S01]  /*2430*/  VIADD R25, R168.reuse, 0xffffffe7 ;  /* 0xffffffe7a8197836 */ /* 0x040fe20000000000 */
[----:B------:R-:W-:Y:S01]  /*2440*/  SEL R29, RZ, 0x1, P0 ;  /* 0x00000001ff1d7807 */ /* 0x000fe20000000000 */
[----:B------:R-:W-:Y:S01]  /*2450*/  IMAD R165, R165, UR9, RZ ;  /* 0x00000009a5a57c24 */ /* 0x000fe2000f8e02ff */
[----:B------:R-:W-:Y:S01]  /*2460*/  ISETP.GE.U32.AND P6, PT, R5, 0x7fffffca, PT ;  /* 0x7fffffca0500780c */ /* 0x000fe20003fc6070 */
[C---:B------:R-:W-:Y:S01]  /*2470*/  VIADD R5, R168.reuse, 0xffffffe4 ;  /* 0xffffffe4a8057836 */ /* 0x040fe20000000000 */
[----:B------:R-:W-:Y:S01]  /*2480*/  ISETP.GE.U32.AND P0, PT, R17, 0x7fffffc9, PT ;  /* 0x7fffffc91100780c */ /* 0x000fe20003f06070 */
[----:B------:R-:W-:Y:S01]  /*2490*/  VIADD R17, R168, 0xffffffeb ;  /* 0xffffffeba8117836 */ /* 0x000fe20000000000 */
[----:B------:R-:W-:Y:S01]  /*24a0*/  SEL R32, RZ, 0x4, P2 ;  /* 0x00000004ff207807 */ /* 0x000fe20001000000 */
[----:B------:R-:W-:Y:S01]  /*24b0*/  IMAD R163, R163, UR9, RZ ;  /* 0x00000009a3a37c24 */ /* 0x000fe2000f8e02ff */
[----:B------:R-:W-:Y:S01]  /*24c0*/  ISETP.GE.U32.AND P2, PT, R24, 0x7fffffcb, PT ;  /* 0x7fffffcb1800780c */ /* 0x000fe20003f46070 */
[C---:B------:R-:W-:Y:S01]  /*24d0*/  VIADD R24, R168.reuse, 0xffffffe6 ;  /* 0xffffffe6a8187836 */ /* 0x040fe20000000000 */
[----:B------:R-:W-:Y:S01]  /*24e0*/  SEL R31, RZ, 0x1, P0 ;  /* 0x00000001ff1f7807 */ /* 0x000fe20000000000 */
[----:B------:R-:W-:Y:S01]  /*24f0*/  IMAD R161, R161, UR9, RZ ;  /* 0x00000009a1a17c24 */ /* 0x000fe2000f8e02ff */
[----:B------:R-:W-:Y:S01]  /*2500*/  ISETP.GE.U32.AND P0, PT, R5, 0x7fffffc5, PT ;  /* 0x7fffffc50500780c */ /* 0x000fe20003f06070 */
[----:B------:R-:W-:Y:S01]  /*2510*/  VIADD R5, R168, 0xffffffe5 ;  /* 0xffffffe5a8057836 */ /* 0x000fe20000000000 */
[----:B------:R-:W-:Y:S01]  /*2520*/  SEL R27, RZ, 0x7fff8, P4 ;  /* 0x0007fff8ff1b7807 */ /* 0x000fe20002000000 */
[----:B------:R-:W-:Y:S01]  /*2530*/  IMAD R157, R157, UR9, RZ ;  /* 0x000000099d9d7c24 */ /* 0x000fe2000f8e02ff */
[----:B------:R-:W-:Y:S01]  /*2540*/  ISETP.GE.U32.AND P4, PT, R17, 0x7fffffcc, PT ;  /* 0x7fffffcc1100780c */ /* 0x000fe20003f86070 */
[----:B------:R-:W-:Y:S01]  /*2550*/  IMAD R19, R19, UR9, RZ ;  /* 0x0000000913137c24 */ /* 0x000fe2000f8e02ff */
[----:B------:R-:W-:Y:S01]  /*2560*/  SEL R17, RZ, 0x4, P2 ;  /* 0x00000004ff117807 */ /* 0x000fe20001000000 */
[----:B------:R-:W-:Y:S01]  /*2570*/  IMAD R21, R21, UR9, RZ ;  /* 0x0000000915157c24 */ /* 0x000fe2000f8e02ff */
[----:B------:R-:W-:Y:S01]  /*2580*/  ISETP.GE.AND P2, PT, R158, RZ, PT ;  /* 0x000000ff9e00720c */ /* 0x000fe20003f46270 */
[----:B------:R-:W-:Y:S01]  /*2590*/  IMAD R10, R10, UR9, RZ ;  /* 0x000000090a0a7c24 */ /* 0x000fe2000f8e02ff */
[----:B------:R-:W-:Y:S01]  /*25a0*/  SEL R33, RZ, 0x1, P0 ;  /* 0x00000001ff217807 */ /* 0x000fe20000000000 */
[----:B-1----:R-:W1:Y:S01]  /*25b0*/  LDC.64 R158, c[0x0][0x238] ;  /* 0x00008e00ff9e7b82 */ /* 0x002e620000000a00 */
[----:B------:R-:W-:Y:S01]  /*25c0*/  ISETP.NE.AND P0, PT, R171, RZ, PT ;  /* 0x000000ffab00720c */ /* 0x000fe20003f05270 */
[----:B------:R-:W-:Y:S01]  /*25d0*/  IMAD R152, R152, UR9, RZ ;  /* 0x0000000998987c24 */ /* 0x000fe2000f8e02ff */
[----:B------:R-:W-:Y:S01]  /*25e0*/  SEL R30, RZ, 0x7fff8, P4 ;  /* 0x0007fff8ff1e7807 */ /* 0x000fe20002000000 */
[----:B------:R-:W-:Y:S01]  /*25f0*/  IMAD R154, R154, UR9, RZ ;  /* 0x000000099a9a7c24 */ /* 0x000fe2000f8e02ff */
[----:B------:R-:W-:Y:S01]  /*2600*/  ISETP.GE.U32.AND P4, PT, R24, 0x7fffffc7, PT ;  /* 0x7fffffc71800780c */ /* 0x000fe20003f86070 */
[----:B------:R-:W-:Y:S01]  /*2610*/  IMAD.MOV.U32 R24, RZ, RZ, R3 ;  /* 0x000000ffff187224 */ /* 0x000fe200078e0003 */
[----:B------:R-:W-:Y:S01]  /*2620*/  SEL R36, RZ, 0x1fffe, P6 ;  /* 0x0001fffeff247807 */ /* 0x000fe20003000000 */
[----:B------:R-:W-:Y:S01]  /*2630*/  IMAD R12, R12, UR9, RZ ;  /* 0x000000090c0c7c24 */ /* 0x000fe2000f8e02ff */
[----:B------:R-:W-:Y:S01]  /*2640*/  ISETP.GE.U32.AND P6, PT, R5, 0x7fffffc6, PT ;  /* 0x7fffffc60500780c */ /* 0x000fe20003fc6070 */
[----:B------:R-:W-:Y:S01]  /*2650*/  @!P2 IMAD.MOV R24, RZ, RZ, -R24 ;  /* 0x000000ffff18a224 */ /* 0x000fe200078e0a18 */
[----:B------:R-:W-:Y:S01]  /*2660*/  SEL R3, RZ, 0x4, P4 ;  /* 0x00000004ff037807 */ /* 0x000fe20002000000 */
[----:B------:R-:W-:Y:S01]  /*2670*/  VIADD R5, R168, 0xfffffffc ;  /* 0xfffffffca8057836 */ /* 0x000fe20000000000 */
[----:B------:R-:W-:Y:S01]  /*2680*/  ISETP.GE.U32.AND P2, PT, R28, 0x7fffffc3, PT ;  /* 0x7fffffc31c00780c */ /* 0x000fe20003f46070 */
[----:B------:R-:W-:Y:S01]  /*2690*/  IMAD.IADD R31, R31, 0x1, R36 ;  /* 0x000000011f1f7824 */ /* 0x000fe200078e0224 */
[----:B------:R-:W-:Y:S01]  /*26a0*/  @!P0 LOP3.LUT R24, RZ, R171, RZ, 0x33, !PT ;  /* 0x000000abff188212 */ /* 0x000fe200078e33ff */
[----:B------:R-:W-:Y:S01]  /*26b0*/  IMAD R8, R8, UR9, RZ ;  /* 0x0000000908087c24 */ /* 0x000fe2000f8e02ff */
[----:B------:R-:W-:Y:S01]  /*26c0*/  ISETP.GE.U32.AND P4, PT, R5, 0x7fffffdd, PT ;  /* 0x7fffffdd0500780c */ /* 0x000fe20003f86070 */
[----:B------:R-:W-:Y:S01]  /*26d0*/  VIADD R5, R168, 0xffffffe3 ;  /* 0xffffffe3a8057836 */ /* 0x000fe20000000000 */
[----:B------:R-:W-:Y:S01]  /*26e0*/  ISETP.GE.U32.AND P5, PT, R26, 0x7fffffdf, PT ;  /* 0x7fffffdf1a00780c */ /* 0x000fe20003fa6070 */
[----:B------:R-:W-:Y:S01]  /*26f0*/  IMAD R169, R24, R169, RZ ;  /* 0x000000a918a97224 */ /* 0x000fe200078e02ff */
[----:B------:R-:W-:Y:S01]  /*2700*/  SEL R38, RZ, 0x1fffe, P6 ;  /* 0x0001fffeff267807 */ /* 0x000fe20003000000 */
[----:B------:R-:W-:Y:S01]  /*2710*/  IMAD R11, R11, UR9, RZ ;  /* 0x000000090b0b7c24 */ /* 0x000fe2000f8e02ff */
[----:B------:R-:W-:Y:S01]  /*2720*/  ISETP.GE.U32.AND P0, PT, R5, 0x7fffffc4, PT ;  /* 0x7fffffc40500780c */ /* 0x000fe20003f06070 */
[----:B------:R-:W-:Y:S01]  /*2730*/  IMAD.SHL.U32 R178, R169, 0x4, RZ ;  /* 0x00000004a9b27824 */ /* 0x000fe200078e00ff */
[----:B------:R-:W-:Y:S01]  /*2740*/  SEL R5, RZ, 0x4, P2 ;  /* 0x00000004ff057807 */ /* 0x000fe20001000000 */
[C---:B-1----:R-:W-:Y:S01]  /*2750*/  IMAD.SHL.U32 R238, R158.reuse, 0x2, RZ ;  /* 0x000000029eee7824 */ /* 0x042fe200078e00ff */
[----:B------:R-:W-:Y:S01]  /*2760*/  SEL R28, RZ, 0x7fff8, P0 ;  /* 0x0007fff8ff1c7807 */ /* 0x000fe20000000000 */
[----:B------:R-:W-:Y:S01]  /*2770*/  IMAD.SHL.U32 R206, R158, 0x4, RZ ;  /* 0x000000049ece7824 */ /* 0x000fe200078e00ff */
[----:B------:R-:W-:Y:S01]  /*2780*/  IADD3 R150, P2, R178, UR4, RZ ;  /* 0x00000004b2967c10 */ /* 0x000fe2000ff5e0ff */
[C---:B------:R-:W-:Y:S01]  /*2790*/  IMAD R210, R158.reuse, 0x18, RZ ;  /* 0x000000189ed27824 */ /* 0x040fe200078e02ff */
[----:B------:R-:W-:Y:S01]  /*27a0*/  ISETP.GE.U32.AND P6, PT, R25, 0x7fffffc8, PT ;  /* 0x7fffffc81900780c */ /* 0x000fe20003fc6070 */
[C---:B------:R-:W-:Y:S01]  /*27b0*/  IMAD R235, R158.reuse, 0x6, RZ ;  /* 0x000000069eeb7824 */ /* 0x040fe200078e02ff */
[----:B------:R-:W-:Y:S01]  /*27c0*/  LEA.HI.X.SX32 R151, R169, UR5, 0x2, P2 ;  /* 0x00000005a9977c11 */ /* 0x000fe200090f16ff */
[C---:B------:R-:W-:Y:S01]  /*27d0*/  IMAD R212, R158.reuse, 0xc, RZ ;  /* 0x0000000c9ed47824 */ /* 0x040fe200078e02ff */
[CC--:B------:R-:W-:Y:S01]  /*27e0*/  LEA R92, P0, R158.reuse, R150.reuse, 0x3 ;  /* 0x000000969e5c7211 */ /* 0x0c0fe200078018ff */
[----:B------:R-:W-:Y:S01]  /*27f0*/  IMAD R237, R158, 0x3, RZ ;  /* 0x000000039eed7824 */ /* 0x000fe200078e02ff */
[-C--:B------:R-:W-:Y:S01]  /*2800*/  IADD3 R90, P2, R206, R150.reuse, RZ ;  /* 0x00000096ce5a7210 */ /* 0x080fe20007f5e0ff */
[----:B------:R-:W-:Y:S01]  /*2810*/  IMAD.SHL.U32 R233, R158, 0x8, RZ ;  /* 0x000000089ee97824 */ /* 0x000fe200078e00ff */
[-C--:B------:R-:W-:Y:S01]  /*2820*/  LEA.HI.X.SX32 R93, R238, R151.reuse, 0x2, P0 ;  /* 0x00000097ee5d7211 */ /* 0x080fe200000f16ff */
[C---:B------:R-:W-:Y:S01]  /*2830*/  IMAD R211, R158.reuse, 0x14, RZ ;  /* 0x000000149ed37824 */ /* 0x040fe200078e02ff */
[CC--:B------:R-:W-:Y:S01]  /*2840*/  LEA R96, P0, R158.reuse, R150.reuse, 0x4 ;  /* 0x000000969e607211 */ /* 0x0c0fe200078020ff */
[C---:B------:R-:W-:Y:S01]  /*2850*/  IMAD R109, R158.reuse, 0x28, RZ ;  /* 0x000000289e6d7824 */ /* 0x040fe200078e02ff */
[CC--:B------:R-:W-:Y:S01]  /*2860*/  LEA.HI.X.SX32 R91, R158.reuse, R151.reuse, 0x2, P2 ;  /* 0x000000979e5b7211 */ /* 0x0c0fe200010f16ff */
[----:B------:R-:W-:Y:S01]  /*2870*/  IMAD R236, R158, 0x5, RZ ;  /* 0x000000059eec7824 */ /* 0x000fe200078e02ff */
[-C--:B------:R-:W-:Y:S01]  /*2880*/  LEA.HI.X.SX32 R97, R206, R151.reuse, 0x2, P0 ;  /* 0x00000097ce617211 */ /* 0x080fe200000f16ff */
[----:B------:R-:W-:Y:S01]  /*2890*/  IMAD R231, R158, 0xa, RZ ;  /* 0x0000000a9ee77824 */ /* 0x000fe200078e02ff */
[-C--:B------:R-:W-:Y:S01]  /*28a0*/  IADD3 R100, P0, R210, R150.reuse, RZ ;  /* 0x00000096d2647210 */ /* 0x080fe20007f1e0ff */
[----:B------:R-:W-:Y:S01]  /*28b0*/  IMAD R209, R158, 0x1c, RZ ;  /* 0x0000001c9ed17824 */ /* 0x000fe200078e02ff */
[-C--:B------:R-:W-:Y:S01]  /*28c0*/  IADD3 R94, P2, R212, R150.reuse, RZ ;  /* 0x00000096d45e7210 */ /* 0x080fe20007f5e0ff */
[C---:B------:R-:W-:Y:S01]  /*28d0*/  IMAD R113, R158.reuse, 0x30, RZ ;  /* 0x000000309e717824 */ /* 0x040fe200078e02ff */
[-C--:B------:R-:W-:Y:S01]  /*28e0*/  LEA.HI.X.SX32 R101, R235, R151.reuse, 0x2, P0 ;  /* 0x00000097eb657211 */ /* 0x080fe200000f16ff */
[C---:B------:R-:W-:Y:S01]  /*28f0*/  IMAD R234, R158.reuse, 0x7, RZ ;  /* 0x000000079eea7824 */ /* 0x040fe200078e02ff */
[CC--:B------:R-:W-:Y:S01]  /*2900*/  LEA R104, P0, R158.reuse, R150.reuse, 0x5 ;  /* 0x000000969e687211 */ /* 0x0c0fe200078028ff */
[C---:B------:R-:W-:Y:S01]  /*2910*/  IMAD R107, R158.reuse, 0x24, RZ ;  /* 0x000000249e6b7824 */ /* 0x040fe200078e02ff */
[-C--:B------:R-:W-:Y:S01]  /*2920*/  LEA.HI.X.SX32 R95, R237, R151.reuse, 0x2, P2 ;  /* 0x00000097ed5f7211 */ /* 0x080fe200010f16ff */
[C---:B------:R-:W-:Y:S01]  /*2930*/  IMAD R117, R158.reuse, 0x38, RZ ;  /* 0x000000389e757824 */ /* 0x040fe200078e02ff */
[-C--:B------:R-:W-:Y:S01]  /*2940*/  LEA.HI.X.SX32 R105, R233, R151.reuse, 0x2, P0 ;  /* 0x00000097e9697211 */ /* 0x080fe200000f16ff */
[C---:B------:R-:W-:Y:S01]  /*2950*/  IMAD R232, R158.reuse, 0x9, RZ ;  /* 0x000000099ee87824 */ /* 0x040fe200078e02ff */
[-C--:B------:R-:W-:Y:S01]  /*2960*/  IADD3 R98, P2, R211, R150.reuse, RZ ;  /* 0x00000096d3627210 */ /* 0x080fe20007f5e0ff */
[C---:B------:R-:W-:Y:S01]  /*2970*/  IMAD R228, R158.reuse, 0xe, RZ ;  /* 0x0000000e9ee47824 */ /* 0x040fe200078e02ff */
[-C--:B------:R-:W-:Y:S01]  /*2980*/  IADD3 R108, P0, R109, R150.reuse, RZ ;  /* 0x000000966d6c7210 */ /* 0x080fe20007f1e0ff */
[----:B------:R-:W-:Y:S01]  /*2990*/  IMAD R111, R158, 0x2c, RZ ;  /* 0x0000002c9e6f7824 */ /* 0x000fe200078e02ff */
[-C--:B------:R-:W-:Y:S01]  /*29a0*/  LEA.HI.X.SX32 R99, R236, R151.reuse, 0x2, P2 ;  /* 0x00000097ec637211 */ /* 0x080fe200010f16ff */
[C---:B------:R-:W-:Y:S01]  /*29b0*/  IMAD R230, R158.reuse, 0xb, RZ ;  /* 0x0000000b9ee67824 */ /* 0x040fe200078e02ff */
[-C--:B------:R-:W-:Y:S01]  /*29c0*/  LEA.HI.X.SX32 R109, R231, R151.reuse, 0x2, P0 ;  /* 0x00000097e76d7211 */ /* 0x080fe200000f16ff */
[C---:B------:R-:W-:Y:S01]  /*29d0*/  IMAD.SHL.U32 R226, R158.reuse, 0x10, RZ ;  /* 0x000000109ee27824 */ /* 0x040fe200078e00ff */
[-C--:B------:R-:W-:Y:S01]  /*29e0*/  IADD3 R102, P2, R209, R150.reuse, RZ ;  /* 0x00000096d1667210 */ /* 0x080fe20007f5e0ff */
[C---:B------:R-:W-:Y:S01]  /*29f0*/  IMAD R115, R158.reuse, 0x34, RZ ;  /* 0x000000349e737824 */ /* 0x040fe200078e02ff */
[-C--:B------:R-:W-:Y:S01]  /*2a00*/  IADD3 R112, P0, R113, R150.reuse, RZ ;  /* 0x0000009671707210 */ /* 0x080fe20007f1e0ff */
[----:B------:R-:W-:Y:S01]  /*2a10*/  IMAD R125, R158, 0x48, RZ ;  /* 0x000000489e7d7824 */ /* 0x000fe200078e02ff */
[-C--:B------:R-:W-:Y:S01]  /*2a20*/  LEA.HI.X.SX32 R103, R234, R151.reuse, 0x2, P2 ;  /* 0x00000097ea677211 */ /* 0x080fe200010f16ff */
[----:B------:R-:W-:Y:S01]  /*2a30*/  IMAD R229, R158, 0xd, RZ ;  /* 0x0000000d9ee57824 */ /* 0x000fe200078e02ff */
[-C--:B------:R-:W-:Y:S01]  /*2a40*/  LEA.HI.X.SX32 R113, R212, R151.reuse, 0x2, P0 ;  /* 0x00000097d4717211 */ /* 0x080fe200000f16ff */
[C---:B------:R-:W-:Y:S01]  /*2a50*/  IMAD R224, R158.reuse, 0x12, RZ ;  /* 0x000000129ee07824 */ /* 0x040fe200078e02ff */
        /* <DEDUP_REMOVED lines=10> */
[CC--:B------:R-:W-:Y:S01]  /*2b00*/  LEA R120, P0, R158.reuse, R150.reuse, 0x6 ;  /* 0x000000969e787211 */ /* 0x0c0fe200078030ff */
        /* <DEDUP_REMOVED lines=8> */
[C---:B------:R-:W-:Y:S01]  /*2b90*/  IMAD R223, R158.reuse, 0x13, RZ ;  /* 0x000000139edf7824 */ /* 0x040fe200078e02ff */
        /* <DEDUP_REMOVED lines=25> */
[----:B------:R-:W-:Y:S01]  /*2d30*/  VIADD R25, R168, 0xffffffe1 ;  /* 0xffffffe1a8197836 */ /* 0x000fe20000000000 */
[-C--:B------:R-:W-:Y:S01]  /*2d40*/  LEA.HI.X.SX32 R137, R210, R151.reuse, 0x2, P0 ;  /* 0x00000097d2897211 */ /* 0x080fe200000f16ff */
[C---:B------:R-:W-:Y:S01]  /*2d50*/  IMAD R216, R158.reuse, 0x1b, RZ ;  /* 0x0000001b9ed87824 */ /* 0x040fe200078e02ff */
[-C--:B------:R-:W-:Y:S01]  /*2d60*/  IADD3 R130, P2, R131, R150.reuse, RZ ;  /* 0x0000009683827210 */ /* 0x080fe20007f5e0ff */
[C---:B------:R-:W-:Y:S01]  /*2d70*/  IMAD R147, R158.reuse, 0x74, RZ ;  /* 0x000000749e937824 */ /* 0x040fe200078e02ff */
[-C--:B------:R-:W-:Y:S01]  /*2d80*/  IADD3 R140, P0, R141, R150.reuse, RZ ;  /* 0x000000968d8c7210 */ /* 0x080fe20007f1e0ff */
[C---:B------:R-:W-:Y:S01]  /*2d90*/  IMAD R215, R158.reuse, 0x1d, RZ ;  /* 0x0000001d9ed77824 */ /* 0x040fe200078e02ff */
[-C--:B------:R-:W-:Y:S01]  /*2da0*/  LEA.HI.X.SX32 R131, R221, R151.reuse, 0x2, P2 ;  /* 0x00000097dd837211 */ /* 0x080fe200010f16ff */
[----:B------:R-:W-:Y:S01]  /*2db0*/  @!PT LDS RZ, [RZ] ;  /* 0x00000000fffff984 */ /* 0x000fe20000000800 */
[----:B------:R-:W-:Y:S01]  /*2dc0*/  @!PT LDS RZ, [RZ] ;  /* 0x00000000fffff984 */ /* 0x000fe20000000800 */
[----:B------:R-:W-:Y:S01]  /*2dd0*/  @!PT LDS RZ, [RZ] ;  /* 0x00000000fffff984 */ /* 0x000fe20000000800 */
[----:B------:R-:W-:Y:S01]  /*2de0*/  LDGSTS.E [R185], desc[UR16][R150.64], !P1 ;  /* 0x0000000096b97fae */ /* 0x000fe2000c921850 */
[-C--:B------:R-:W-:Y:S01]  /*2df0*/  LEA.HI.X.SX32 R141, R217, R151.reuse, 0x2, P0 ;  /* 0x00000097d98d7211 */ /* 0x080fe200000f16ff */
[----:B------:R-:W-:Y:S01]  /*2e00*/  IMAD R213, R158, 0x1f, RZ ;  /* 0x0000001f9ed57824 */ /* 0x000fe200078e02ff */
[-C--:B------:R-:W-:Y:S01]  /*2e10*/  IADD3 R134, P2, R135, R150.reuse, RZ ;  /* 0x0000009687867210 */ /* 0x080fe20007f5e0ff */
[----:B------:R-:W-:Y:S01]  /*2e20*/  LDGSTS.E [R185+0x4], desc[UR16][R90.64], !P5 ;  /* 0x000040005ab97fae */ /* 0x000fe2000e921850 */
[-C--:B------:R-:W-:Y:S01]  /*2e30*/  IADD3 R144, P0, R145, R150.reuse, RZ ;  /* 0x0000009691907210 */ /* 0x080fe20007f1e0ff */
[----:B------:R-:W-:Y:S01]  /*2e40*/  IMAD.IADD R33, R33, 0x1, R38 ;  /* 0x0000000121217824 */ /* 0x000fe200078e0226 */
[-C--:B------:R-:W-:Y:S01]  /*2e50*/  LEA.HI.X.SX32 R135, R219, R151.reuse, 0x2, P2 ;  /* 0x00000097db877211 */ /* 0x080fe200010f16ff */
[----:B------:R-:W-:Y:S01]  /*2e60*/  LDGSTS.E [R185+0x8], desc[UR16][R92.64], !P3 ;  /* 0x000080005cb97fae */ /* 0x000fe2000d921850 */
[-C--:B------:R-:W-:Y:S01]  /*2e70*/  LEA.HI.X.SX32 R145, R209, R151.reuse, 0x2, P0 ;  /* 0x00000097d1917211 */ /* 0x080fe200000f16ff */
[----:B------:R-:W-:Y:S01]  /*2e80*/  IMAD R9, R9, UR9, RZ ;  /* 0x0000000909097c24 */ /* 0x000fe2000f8e02ff */
[-C--:B------:R-:W-:Y:S01]  /*2e90*/  IADD3 R138, P2, R139, R150.reuse, RZ ;  /* 0x000000968b8a7210 */ /* 0x080fe20007f5e0ff */
[----:B------:R-:W-:Y:S01]  /*2ea0*/  LDGSTS.E [R185+0xc], desc[UR16][R94.64], !P4 ;  /* 0x0000c0005eb97fae */ /* 0x000fe2000e121850 */
[-C--:B------:R-:W-:Y:S01]  /*2eb0*/  IADD3 R148, P0, R149, R150.reuse, RZ ;  /* 0x0000009695947210 */ /* 0x080fe20007f1e0ff */
[----:B------:R-:W-:Y:S01]  /*2ec0*/  IMAD R7, R7, UR9, RZ ;  /* 0x0000000907077c24 */ /* 0x000fe2000f8e02ff */
[-C--:B------:R-:W-:Y:S01]  /*2ed0*/  LEA.HI.X.SX32 R139, R218, R151.reuse, 0x2, P2 ;  /* 0x00000097da8b7211 */ /* 0x080fe200010f16ff */
[----:B------:R-:W-:Y:S01]  /*2ee0*/  IMAD R6, R6, UR9, RZ ;  /* 0x0000000906067c24 */ /* 0x000fe2000f8e02ff */
[----:B------:R-:W-:Y:S01]  /*2ef0*/  LEA.HI.X.SX32 R149, R214, R151, 0x2, P0 ;  /* 0x00000097d6957211 */ /* 0x000fe200000f16ff */
[----:B------:R-:W-:Y:S01]  /*2f00*/  IMAD.SHL.U32 R186, R159, 0x20, RZ ;  /* 0x000000209fba7824 */ /* 0x000fe200078e00ff */
[----:B------:R-:W-:-:S02]  /*2f10*/  IADD3 R142, P2, R143, R150, RZ ;  /* 0x000000968f8e7210 */ /* 0x000fc40007f5e0ff */
[----:B------:R-:W-:Y:S01]  /*2f20*/  ISETP.GE.U32.AND P0, PT, R37, 0x7fffffdc, PT ;  /* 0x7fffffdc2500780c */ /* 0x000fe20003f06070 */
[----:B------:R-:W-:Y:S01]  /*2f30*/  VIADD R37, R168, 0xfffffff9 ;  /* 0xfffffff9a8257836 */ /* 0x000fe20000000000 */
[----:B------:R-:W-:Y:S02]  /*2f40*/  SEL R26, RZ, 0x7fff8, P6 ;  /* 0x0007fff8ff1a7807 */ /* 0x000fe40003000000 */
[----:B------:R-:W-:Y:S01]  /*2f50*/  ISETP.GE.U32.AND P6, PT, R25, 0x7fffffc2, PT ;  /* 0x7fffffc21900780c */ /* 0x000fe20003fc6070 */
[----:B------:R-:W-:Y:S01]  /*2f60*/  IMAD R25, R158, 0x7c, RZ ;  /* 0x0000007c9e197824 */ /* 0x000fe200078e02ff */
[-C--:B------:R-:W-:Y:S02]  /*2f70*/  LEA.HI.X.SX32 R143, R216, R151.reuse, 0x2, P2 ;  /* 0x00000097d88f7211 */ /* 0x080fe400010f16ff */
[----:B------:R-:W-:Y:S02]  /*2f80*/  IADD3 R146, P2, R147, R150, RZ ;  /* 0x0000009693927210 */ /* 0x000fe40007f5e0ff */
[----:B------:R-:W-:Y:S01]  /*2f90*/  ISETP.GE.U32.AND P1, PT, R37, 0x7fffffda, PT ;  /* 0x7fffffda2500780c */ /* 0x000fe20003f26070 */
[----:B------:R-:W-:Y:S01]  /*2fa0*/  VIADD R37, R168, 0xfffffff7 ;  /* 0xfffffff7a8257836 */ /* 0x000fe20000000000 */
[----:B------:R-:W-:-:S02]  /*2fb0*/  LEA.HI.X.SX32 R147, R215, R151, 0x2, P2 ;  /* 0x00000097d7937211 */ /* 0x000fc400010f16ff */
[----:B------:R-:W-:Y:S02]  /*2fc0*/  IADD3 R24, P2, R25, R150, RZ ;  /* 0x0000009619187210 */ /* 0x000fe40007f5e0ff */
[----:B------:R-:W-:Y:S01]  /*2fd0*/  ISETP.GE.U32.AND P3, PT, R37, 0x7fffffd8, PT ;  /* 0x7fffffd82500780c */ /* 0x000fe20003f66070 */
[----:B------:R-:W-:Y:S01]  /*2fe0*/  VIADD R37, R168, 0xfffffff6 ;  /* 0xfffffff6a8257836 */ /* 0x000fe20000000000 */
[----:B------:R-:W-:Y:S02]  /*2ff0*/  LOP3.LUT R171, R2, 0x10, RZ, 0x3c, !PT ;  /* 0x0000001002ab7812 */ /* 0x000fe400078e3cff */
[----:B------:R-:W-:Y:S02]  /*3000*/  LEA.HI.X.SX32 R25, R213, R151, 0x2, P2 ;  /* 0x00000097d5197211 */ /* 0x000fe400010f16ff */
[----:B------:R-:W-:Y:S01]  /*3010*/  ISETP.GE.U32.AND P2, PT, R39, 0x7fffffdb, PT ;  /* 0x7fffffdb2700780c */ /* 0x000fe20003f46070 */
[----:B------:R-:W-:Y:S01]  /*3020*/  VIADD R39, R168, 0xfffffff8 ;  /* 0xfffffff8a8277836 */ /* 0x000fe20000000000 */
[----:B------:R-:W-:Y:S01]  /*3030*/  ISETP.GE.U32.AND P4, PT, R37, 0x7fffffd7, PT ;  /* 0x7fffffd72500780c */ /* 0x000fe20003f86070 */
[----:B------:R-:W-:Y:S01]  /*3040*/  VIADD R183, R171, UR8 ;  /* 0x00000008abb77c36 */ /* 0x000fe20008000000 */
[----:B------:R-:W-:Y:S01]  /*3050*/  LOP3.LUT R171, R2, 0x20, RZ, 0x3c, !PT ;  /* 0x0000002002ab7812 */ /* 0x000fe200078e3cff */
[C---:B------:R-:W-:Y:S01]  /*3060*/  VIADD R37, R168.reuse, 0xfffffff5 ;  /* 0xfffffff5a8257836 */ /* 0x040fe20000000000 */
[----:B------:R-:W-:Y:S01]  /*3070*/  ISETP.GE.U32.AND P5, PT, R39, 0x7fffffd9, PT ;  /* 0x7fffffd92700780c */ /* 0x000fe20003fa6070 */
[C---:B------:R-:W-:Y:S01]  /*3080*/  VIADD R39, R168.reuse, 0xfffffff4 ;  /* 0xfffffff4a8277836 */ /* 0x040fe20000000000 */
[----:B------:R-:W-:Y:S01]  /*3090*/  LDGSTS.E [R183], desc[UR16][R96.64], !P0 ;  /* 0x0000000060b77fae */ /* 0x000fe2000c121850 */
[----:B------:R-:W-:Y:S01]  /*30a0*/  VIADD R181, R171, UR8 ;  /* 0x00000008abb57c36 */ /* 0x000fe20008000000 */
[----:B------:R-:W-:Y:S01]  /*30b0*/  ISETP.GE.U32.AND P0, PT, R37, 0x7fffffd6, PT ;  /* 0x7fffffd62500780c */ /* 0x000fe20003f06070 */
[----:B------:R-:W-:Y:S01]  /*30c0*/  VIADD R37, R168, 0xfffffff3 ;  /* 0xfffffff3a8257836 */ /* 0x000fe20000000000 */
[----:B------:R-:W-:Y:S01]  /*30d0*/  LOP3.LUT R171, R2, 0x30, RZ, 0x3c, !PT ;  /* 0x0000003002ab7812 */ /* 0x000fe200078e3cff */
[----:B------:R-:W-:Y:S01]  /*30e0*/  LDGSTS.E [R183+0x4], desc[UR16][R98.64], !P2 ;  /* 0x0000400062b77fae */ /* 0x000fe2000d121850 */
[----:B------:R-:W-:Y:S01]  /*30f0*/  ISETP.GE.U32.AND P2, PT, R39, 0x7fffffd5, PT ;  /* 0x7fffffd52700780c */ /* 0x000fe20003f46070 */
[C---:B------:R-:W-:Y:S01]  /*3100*/  VIADD R39, R168.reuse, 0xfffffff0 ;  /* 0xfffffff0a8277836 */ /* 0x040fe20000000000 */
[----:B------:R-:W-:Y:S01]  /*3110*/  SEL R35, RZ, 0x1fffe, P6 ;  /* 0x0001fffeff237807 */ /* 0x000fe20003000000 */
[----:B------:R-:W-:Y:S01]  /*3120*/  LDGSTS.E [R183+0x8], desc[UR16][R100.64], !P1 ;  /* 0x0000800064b77fae */ /* 0x000fe2000c921850 */
[----:B------:R-:W-:Y:S01]  /*3130*/  ISETP.GE.U32.AND P1, PT, R37, 0x7fffffd4, PT ;  /* 0x7fffffd42500780c */ /* 0x000fe20003f26070 */
[----:B------:R-:W-:Y:S01]  /*3140*/  VIADD R37, R168, 0xfffffff2 ;  /* 0xfffffff2a8257836 */ /* 0x000fe20000000000 */
[----:B------:R-:W-:Y:S01]  /*3150*/  LOP3.LUT R31, R31, 0x3, RZ, 0xc0, !PT ;  /* 0x000000031f1f7812 */ /* 0x000fe200078ec0ff */
[----:B------:R-:W-:Y:S01]  /*3160*/  LDGSTS.E [R183+0xc], desc[UR16][R102.64], !P5 ;  /* 0x0000c00066b77fae */ /* 0x000fe2000e921850 */
[----:B------:R-:W-:Y:S01]  /*3170*/  VIADD R179, R171, UR8 ;  /* 0x00000008abb37c36 */ /* 0x000fe20008000000 */
[----:B------:R-:W-:-:S02]  /*3180*/  LOP3.LUT R33, R33, 0x3, RZ, 0xc0, !PT ;  /* 0x0000000321217812 */ /* 0x000fc400078ec0ff */
[----:B------:R-:W-:Y:S01]  /*3190*/  ISETP.GE.U32.AND P5, PT, R37, 0x7fffffd3, PT ;  /* 0x7fffffd32500780c */ /* 0x000fe20003fa6070 */
[C---:B------:R-:W-:Y:S01]  /*31a0*/  VIADD R37, R168.reuse, 0xfffffff1 ;  /* 0xfffffff1a8257836 */ /* 0x040fe20000000000 */
[----:B------:R-:W-:Y:S01]  /*31b0*/  LDGSTS.E [R181], desc[UR16][R104.64], !P3 ;  /* 0x0000000068b57fae */ /* 0x000fe2000d921850 */
[----:B------:R-:W-:Y:S02]  /*31c0*/  IADD3 R17, R31, R30, R17 ;  /* 0x0000001e1f117210 */ /* 0x000fe40007ffe011 */
[----:B------:R-:W-:Y:S01]  /*31d0*/  IADD3 R3, R33, R26, R3 ;  /* 0x0000001a21037210 */ /* 0x000fe20007ffe003 */
[----:B------:R-:W-:Y:S01]  /*31e0*/  LDGSTS.E [R181+0x4], desc[UR16][R106.64], !P4 ;  /* 0x000040006ab57fae */ /* 0x000fe2000e121850 */
[----:B------:R-:W-:Y:S01]  /*31f0*/  ISETP.GE.U32.AND P3, PT, R37, 0x7fffffd2, PT ;  /* 0x7fffffd22500780c */ /* 0x000fe20003f66070 */
[C---:B------:R-:W-:Y:S01]  /*3200*/  VIADD R37, R168.reuse, 0xffffffe0 ;  /* 0xffffffe0a8257836 */ /* 0x040fe20000000000 */
[----:B------:R-:W-:Y:S01]  /*3210*/  ISETP.GE.U32.AND P4, PT, R39, 0x7fffffd1, PT ;  /* 0x7fffffd12700780c */ /* 0x000fe20003f86070 */
[----:B------:R-:W-:Y:S01]  /*3220*/  LDGSTS.E [R181+0x8], desc[UR16][R108.64], !P0 ;  /* 0x000080006cb57fae */ /* 0x000fe2000c121850 */
[----:B------:R-:W-:Y:S01]  /*3230*/  VIADD R39, R168, 0xffffffcc ;  /* 0xffffffcca8277836 */ /* 0x000fe20000000000 */
[----:B------:R-:W-:Y:S01]  /*3240*/  LOP3.LUT R171, R2, 0x40, RZ, 0x3c, !PT ;  /* 0x0000004002ab7812 */ /* 0x000fe200078e3cff */
[----:B------:R-:W-:Y:S01]  /*3250*/  IMAD.SHL.U32 R17, R17, 0x100, RZ ;  /* 0x0000010011117824 */ /* 0x000fe200078e00ff */
[----:B------:R-:W-:Y:S01]  /*3260*/  LDGSTS.E [R181+0xc], desc[UR16][R110.64], !P2 ;  /* 0x0000c0006eb57fae */ /* 0x000fe2000d121850 */
[----:B------:R-:W-:-:S02]  /*3270*/  ISETP.GE.U32.AND P0, PT, R37, 0x7fffffc1, PT ;  /* 0x7fffffc12500780c */ /* 0x000fc40003f06070 */
[----:B------:R-:W-:Y:S01]  /*3280*/  ISETP.GE.AND P2, PT, R170, R37, PT ;  /* 0x00000025aa00720c */ /* 0x000fe20003f46270 */
[C---:B------:R-:W-:Y:S01]  /*3290*/  VIADD R37, R168.reuse, 0xffffffcd ;  /* 0xffffffcda8257836 */ /* 0x040fe20000000000 */
[----:B------:R-:W-:Y:S01]  /*32a0*/  LDGSTS.E [R179], desc[UR16][R112.64], !P1 ;  /* 0x0000000070b37fae */ /* 0x000fe2000c921850 */
[----:B------:R-:W-:Y:S01]  /*32b0*/  ISETP.GE.U32.AND P1, PT, R39, 0x7fffffad, PT ;  /* 0x7fffffad2700780c */ /* 0x000fe20003f26070 */
[C---:B------:R-:W-:Y:S01]  /*32c0*/  VIADD R39, R168.reuse, 0xffffffce ;  /* 0xffffffcea8277836 */ /* 0x040fe20000000000 */
[----:B------:R-:W-:Y:S01]  /*32d0*/  SEL R68, RZ, 0x1, P0 ;  /* 0x00000001ff447807 */ /* 0x000fe20000000000 */
[----:B------:R-:W-:Y:S01]  /*32e0*/  LDGSTS.E [R179+0x4], desc[UR16][R114.64], !P5 ;  /* 0x0000400072b37fae */ /* 0x000fe2000e921850 */
[----:B------:R-:W-:Y:S01]  /*32f0*/  ISETP.GE.U32.AND P6, PT, R37, 0x7fffffae, PT ;  /* 0x7fffffae2500780c */ /* 0x000fe20003fc6070 */
[----:B------:R-:W-:Y:S01]  /*3300*/  VIADD R37, R168, 0xffffffcf ;  /* 0xffffffcfa8257836 */ /* 0x000fe20000000000 */
[----:B------:R-:W-:Y:S01]  /*3310*/  SEL R41, RZ, 0x1, P1 ;  /* 0x00000001ff297807 */ /* 0x000fe20000800000 */
[----:B------:R-:W-:Y:S01]  /*3320*/  IMAD.IADD R35, R68, 0x1, R35 ;  /* 0x0000000144237824 */ /* 0x000fe200078e0223 */
[----:B------:R-:W-:Y:S01]  /*3330*/  ISETP.GE.U32.AND P1, PT, R39, 0x7fffffaf, PT ;  /* 0x7fffffaf2700780c */ /* 0x000fe20003f26070 */
[C---:B------:R-:W-:Y:S01]  /*3340*/  VIADD R39, R168.reuse, 0xffffffc8 ;  /* 0xffffffc8a8277836 */ /* 0x040fe20000000000 */
[----:B------:R-:W-:Y:S01]  /*3350*/  SEL R42, RZ, 0x1fffe, P6 ;  /* 0x0001fffeff2a7807 */ /* 0x000fe20003000000 */
[----:B------:R-:W-:Y:S01]  /*3360*/  LDGSTS.E [R179+0x8], desc[UR16][R116.64], !P3 ;  /* 0x0000800074b37fae */ /* 0x000fe2000d921850 */
[----:B------:R-:W-:Y:S01]  /*3370*/  ISETP.GE.U32.AND P6, PT, R37, 0x7fffffb0, PT ;  /* 0x7fffffb02500780c */ /* 0x000fe20003fc6070 */
[C---:B------:R-:W-:Y:S01]  /*3380*/  VIADD R37, R168.reuse, 0xffffffc9 ;  /* 0xffffffc9a8257836 */ /* 0x040fe20000000000 */
[----:B------:R-:W-:Y:S01]  /*3390*/  SEL R40, RZ, 0x4, P1 ;  /* 0x00000004ff287807 */ /* 0x000fe20000800000 */
[----:B------:R-:W-:Y:S01]  /*33a0*/  LDGSTS.E [R179+0xc], desc[UR16][R118.64], !P4 ;  /* 0x0000c00076b37fae */ /* 0x000fe2000e121850 */
[----:B------:R-:W-:Y:S01]  /*33b0*/  ISETP.GE.U32.AND P1, PT, R39, 0x7fffffa9, PT ;  /* 0x7fffffa92700780c */ /* 0x000fe20003f26070 */
[----:B------:R-:W-:Y:S01]  /*33c0*/  VIADD R173, R171, UR8 ;  /* 0x00000008abad7c36 */ /* 0x000fe20008000000 */
[----:B------:R-:W-:Y:S01]  /*33d0*/  SEL R39, RZ, 0x7fff8, P6 ;  /* 0x0007fff8ff277807 */ /* 0x000fe20003000000 */
[----:B------:R-:W-:Y:S01]  /*33e0*/  IMAD.IADD R41, R41, 0x1, R42 ;  /* 0x0000000129297824 */ /* 0x000fe200078e022a */
[----:B------:R-:W-:Y:S01]  /*33f0*/  ISETP.GE.U32.AND P6, PT, R37, 0x7fffffaa, PT ;  /* 0x7fffffaa2500780c */ /* 0x000fe20003fc6070 */
[----:B------:R-:W-:Y:S01]  /*3400*/  VIADD R37, R168, 0xffffffcb ;  /* 0xffffffcba8257836 */ /* 0x000fe20000000000 */
[----:B------:R-:W-:-:S02]  /*3410*/  SEL R43, RZ, 0x1, P1 ;  /* 0x00000001ff2b7807 */ /* 0x000fc40000800000 */
[----:B------:R-:W-:Y:S01]  /*3420*/  ISETP.GE.U32.AND P1, PT, R44, 0x7fffffab, PT ;  /* 0x7fffffab2c00780c */ /* 0x000fe20003f26070 */
[----:B------:R-:W-:Y:S01]  /*3430*/  VIADD R44, R168, 0xffffffc4 ;  /* 0xffffffc4a82c7836 */ /* 0x000fe20000000000 */
[----:B------:R-:W-:Y:S02]  /*3440*/  SEL R46, RZ, 0x1fffe, P6 ;  /* 0x0001fffeff2e7807 */ /* 0x000fe40003000000 */
[----:B------:R-:W-:Y:S02]  /*3450*/  ISETP.GE.U32.AND P6, PT, R37, 0x7fffffac, PT ;  /* 0x7fffffac2500780c */ /* 0x000fe40003fc6070 */
[----:B------:R-:W-:Y:S01]  /*3460*/  SEL R37, RZ, 0x4, P1 ;  /* 0x00000004ff257807 */ /* 0x000fe20000800000 */
[----:B------:R-:W-:Y:S01]  /*3470*/  IMAD.IADD R43, R43, 0x1, R46 ;  /* 0x000000012b2b7824 */ /* 0x000fe200078e022e */
[----:B------:R-:W-:Y:S02]  /*3480*/  ISETP.GE.U32.AND P1, PT, R44, 0x7fffffa5, PT ;  /* 0x7fffffa52c00780c */ /* 0x000fe40003f26070 */
[----:B------:R-:W-:-:S02]  /*3490*/  SEL R44, RZ, 0x7fff8, P6 ;  /* 0x0007fff8ff2c7807 */ /* 0x000fc40003000000 */
[----:B------:R-:W-:Y:S01]  /*34a0*/  ISETP.GE.U32.AND P6, PT, R45, 0x7fffffa6, PT ;  /* 0x7fffffa62d00780c */ /* 0x000fe20003fc6070 */
[----:B------:R-:W-:Y:S01]  /*34b0*/  VIADD R45, R168, 0xffffffc7 ;  /* 0xffffffc7a82d7836 */ /* 0x000fe20000000000 */
[----:B------:R-:W-:Y:S02]  /*34c0*/  SEL R47, RZ, 0x1, P1 ;  /* 0x00000001ff2f7807 */ /* 0x000fe40000800000 */
[----:B------:R-:W-:Y:S01]  /*34d0*/  ISETP.GE.U32.AND P1, PT, R48, 0x7fffffa7, PT ;  /* 0x7fffffa73000780c */ /* 0x000fe20003f26070 */
[----:B------:R-:W-:Y:S01]  /*34e0*/  VIADD R48, R168, 0xffffffc1 ;  /* 0xffffffc1a8307836 */ /* 0x000fe20000000000 */
[----:B------:R-:W-:Y:S02]  /*34f0*/  SEL R50, RZ, 0x1fffe, P6 ;  /* 0x0001fffeff327807 */ /* 0x000fe40003000000 */
[----:B------:R-:W-:Y:S02]  /*3500*/  ISETP.GE.U32.AND P6, PT, R45, 0x7fffffa8, PT ;  /* 0x7fffffa82d00780c */ /* 0x000fe40003fc6070 */
[----:B------:R-:W-:Y:S01]  /*3510*/  SEL R45, RZ, 0x4, P1 ;  /* 0x00000004ff2d7807 */ /* 0x000fe20000800000 */
[----:B------:R-:W-:Y:S01]  /*3520*/  IMAD.IADD R47, R47, 0x1, R50 ;  /* 0x000000012f2f7824 */ /* 0x000fe200078e0232 */
[----:B------:R-:W-:-:S02]  /*3530*/  ISETP.GE.U32.AND P1, PT, R48, 0x7fffffa2, PT ;  /* 0x7fffffa23000780c */ /* 0x000fc40003f26070 */
[----:B------:R-:W-:Y:S02]  /*3540*/  SEL R48, RZ, 0x7fff8, P6 ;  /* 0x0007fff8ff307807 */ /* 0x000fe40003000000 */
[----:B------:R-:W-:Y:S01]  /*3550*/  ISETP.GE.U32.AND P6, PT, R51, 0x7fffffa3, PT ;  /* 0x7fffffa33300780c */ /* 0x000fe20003fc6070 */
[----:B------:R-:W-:Y:S01]  /*3560*/  VIADD R51, R168, 0xffffffdd ;  /* 0xffffffdda8337836 */ /* 0x000fe20000000000 */
[----:B------:R-:W-:Y:S02]  /*3570*/  SEL R54, RZ, 0x1fffe, P1 ;  /* 0x0001fffeff367807 */ /* 0x000fe40000800000 */
[----:B------:R-:W-:Y:S02]  /*3580*/  ISETP.GE.U32.AND P1, PT, R49, 0x7fffffa4, PT ;  /* 0x7fffffa43100780c */ /* 0x000fe40003f26070 */
[----:B------:R-:W-:Y:S02]  /*3590*/  SEL R49, RZ, 0x4, P6 ;  /* 0x00000004ff317807 */ /* 0x000fe40003000000 */
[----:B------:R-:W-:-:S02]  /*35a0*/  ISETP.GE.U32.AND P6, PT, R52, 0x7fffffbd, PT ;  /* 0x7fffffbd3400780c */ /* 0x000fc40003fc6070 */
[----:B------:R-:W-:Y:S02]  /*35b0*/  SEL R52, RZ, 0x7fff8, P1 ;  /* 0x0007fff8ff347807 */ /* 0x000fe40000800000 */
[----:B------:R-:W-:Y:S01]  /*35c0*/  ISETP.GE.U32.AND P1, PT, R51, 0x7fffffbe, PT ;  /* 0x7fffffbe3300780c */ /* 0x000fe20003f26070 */
[C---:B------:R-:W-:Y:S01]  /*35d0*/  VIADD R51, R168.reuse, 0xffffffdf ;  /* 0xffffffdfa8337836 */ /* 0x040fe20000000000 */
[----:B------:R-:W-:Y:S02]  /*35e0*/  SEL R53, RZ, 0x1, P6 ;  /* 0x00000001ff357807 */ /* 0x000fe40003000000 */
[----:B------:R-:W-:Y:S01]  /*35f0*/  ISETP.GE.U32.AND P6, PT, R55, 0x7fffffbf, PT ;  /* 0x7fffffbf3700780c */ /* 0x000fe20003fc6070 */
[----:B------:R-:W-:Y:S01]  /*3600*/  VIADD R55, R168, 0xffffffd9 ;  /* 0xffffffd9a8377836 */ /* 0x000fe20000000000 */
[----:B------:R-:W-:Y:S02]  /*3610*/  SEL R58, RZ, 0x1fffe, P1 ;  /* 0x0001fffeff3a7807 */ /* 0x000fe40000800000 */
[----:B------:R-:W-:-:S02]  /*3620*/  ISETP.GE.U32.AND P1, PT, R51, 0x7fffffc0, PT ;  /* 0x7fffffc03300780c */ /* 0x000fc40003f26070 */
[----:B------:R-:W-:Y:S01]  /*3630*/  SEL R51, RZ, 0x4, P6 ;  /* 0x00000004ff337807 */ /* 0x000fe20003000000 */
[----:B------:R-:W-:Y:S01]  /*3640*/  IMAD.IADD R53, R53, 0x1, R58 ;  /* 0x0000000135357824 */ /* 0x000fe200078e023a */
[----:B------:R-:W-:Y:S02]  /*3650*/  ISETP.GE.U32.AND P6, PT, R56, 0x7fffffb9, PT ;  /* 0x7fffffb93800780c */ /* 0x000fe40003fc6070 */
[----:B------:R-:W-:Y:S02]  /*3660*/  SEL R56, RZ, 0x7fff8, P1 ;  /* 0x0007fff8ff387807 */ /* 0x000fe40000800000 */
[----:B------:R-:W-:Y:S01]  /*3670*/  ISETP.GE.U32.AND P1, PT, R55, 0x7fffffba, PT ;  /* 0x7fffffba3700780c */ /* 0x000fe20003f26070 */
[C---:B------:R-:W-:Y:S01]  /*3680*/  VIADD R55, R168.reuse, 0xffffffd4 ;  /* 0xffffffd4a8377836 */ /* 0x040fe20000000000 */
[----:B------:R-:W-:Y:S02]  /*3690*/  SEL R57, RZ, 0x1, P6 ;  /* 0x00000001ff397807 */ /* 0x000fe40003000000 */
[----:B------:R-:W-:Y:S01]  /*36a0*/  ISETP.GE.U32.AND P6, PT, R59, 0x7fffffbb, PT ;  /* 0x7fffffbb3b00780c */ /* 0x000fe20003fc6070 */
[----:B------:R-:W-:Y:S01]  /*36b0*/  VIADD R59, R168, 0xffffffd5 ;  /* 0xffffffd5a83b7836 */ /* 0x000fe20000000000 */
[----:B------:R-:W-:-:S02]  /*36c0*/  SEL R60, RZ, 0x1fffe, P1 ;  /* 0x0001fffeff3c7807 */ /* 0x000fc40000800000 */
[----:B------:R-:W-:Y:S02]  /*36d0*/  ISETP.GE.U32.AND P1, PT, R55, 0x7fffffb5, PT ;  /* 0x7fffffb53700780c */ /* 0x000fe40003f26070 */
[----:B------:R-:W-:Y:S01]  /*36e0*/  SEL R55, RZ, 0x4, P6 ;  /* 0x00000004ff377807 */ /* 0x000fe20003000000 */
[----:B------:R-:W-:Y:S01]  /*36f0*/  IMAD.IADD R57, R57, 0x1, R60 ;  /* 0x0000000139397824 */ /* 0x000fe200078e023c */
[----:B------:R-:W-:Y:S01]  /*3700*/  ISETP.GE.U32.AND P6, PT, R59, 0x7fffffb6, PT ;  /* 0x7fffffb63b00780c */ /* 0x000fe20003fc6070 */
[----:B------:R-:W-:Y:S01]  /*3710*/  VIADD R59, R168, 0xffffffd7 ;  /* 0xffffffd7a83b7836 */ /* 0x000fe20000000000 */
[----:B------:R-:W-:Y:S02]  /*3720*/  SEL R61, RZ, 0x1, P1 ;  /* 0x00000001ff3d7807 */ /* 0x000fe40000800000 */
[----:B------:R-:W-:Y:S01]  /*3730*/  ISETP.GE.U32.AND P1, PT, R62, 0x7fffffb7, PT ;  /* 0x7fffffb73e00780c */ /* 0x000fe20003f26070 */
[----:B------:R-:W-:Y:S01]  /*3740*/  VIADD R62, R168, 0xffffffd0 ;  /* 0xffffffd0a83e7836 */ /* 0x000fe20000000000 */
[----:B------:R-:W-:-:S02]  /*3750*/  SEL R64, RZ, 0x1fffe, P6 ;  /* 0x0001fffeff407807 */ /* 0x000fc40003000000 */
[----:B------:R-:W-:Y:S02]  /*3760*/  ISETP.GE.U32.AND P6, PT, R59, 0x7fffffb8, PT ;  /* 0x7fffffb83b00780c */ /* 0x000fe40003fc6070 */
[----:B------:R-:W-:Y:S01]  /*3770*/  SEL R59, RZ, 0x4, P1 ;  /* 0x00000004ff3b7807 */ /* 0x000fe20000800000 */
[----:B------:R-:W-:Y:S01]  /*3780*/  IMAD.IADD R61, R61, 0x1, R64 ;  /* 0x000000013d3d7824 */ /* 0x000fe200078e0240 */
[----:B------:R-:W-:Y:S02]  /*3790*/  ISETP.GE.U32.AND P1, PT, R62, 0x7fffffb1, PT ;  /* 0x7fffffb13e00780c */ /* 0x000fe40003f26070 */
[----:B------:R-:W-:Y:S02]  /*37a0*/  SEL R62, RZ, 0x7fff8, P6 ;  /* 0x0007fff8ff3e7807 */ /* 0x000fe40003000000 */
[----:B------:R-:W-:Y:S01]  /*37b0*/  ISETP.GE.U32.AND P6, PT, R63, 0x7fffffb2, PT ;  /* 0x7fffffb23f00780c */ /* 0x000fe20003fc6070 */
[----:B------:R-:W-:Y:S01]  /*37c0*/  VIADD R63, R168, 0xffffffdb ;  /* 0xffffffdba83f7836 */ /* 0x000fe20000000000 */
[----:B------:R-:W-:-:S02]  /*37d0*/  SEL R65, RZ, 0x1, P1 ;  /* 0x00000001ff417807 */ /* 0x000fc40000800000 */
[----:B------:R-:W-:Y:S02]  /*37e0*/  ISETP.GE.U32.AND P1, PT, R66, 0x7fffffb3, PT ;  /* 0x7fffffb34200780c */ /* 0x000fe40003f26070 */
[----:B------:R-:W-:Y:S02]  /*37f0*/  LOP3.LUT R35, R35, 0x3, RZ, 0xc0, !PT ;  /* 0x0000000323237812 */ /* 0x000fe400078ec0ff */
[----:B------:R-:W-:Y:S02]  /*3800*/  SEL R66, RZ, 0x1fffe, P6 ;  /* 0x0001fffeff427807 */ /* 0x000fe40003000000 */
[----:B------:R-:W-:Y:S02]  /*3810*/  ISETP.GE.U32.AND P6, PT, R63, 0x7fffffbc, PT ;  /* 0x7fffffbc3f00780c */ /* 0x000fe40003fc6070 */
[----:B------:R-:W-:Y:S01]  /*3820*/  SEL R63, RZ, 0x4, P1 ;  /* 0x00000004ff3f7807 */ /* 0x000fe20000800000 */
[----:B------:R-:W-:Y:S01]  /*3830*/  IMAD.IADD R65, R65, 0x1, R66 ;  /* 0x0000000141417824 */ /* 0x000fe200078e0242 */
[----:B------:R-:W-:Y:S01]  /*3840*/  ISETP.GE.U32.AND P1, PT, R67, 0x7fffffb4, PT ;  /* 0x7fffffb44300780c */ /* 0x000fe20003f26070 */
[----:B------:R-:W-:Y:S01]  /*3850*/  IMAD.IADD R67, R29, 0x1, R34 ;  /* 0x000000011d437824 */ /* 0x000fe200078e0222 */
[----:B------:R-:W-:-:S02]  /*3860*/  IADD3 R5, R35, R28, R5 ;  /* 0x0000001c23057210 */ /* 0x000fc40007ffe005 */
[----:B------:R-:W-:Y:S02]  /*3870*/  LOP3.LUT R26, R17, 0xf00, RZ, 0xe2, !PT ;  /* 0x00000f00111a7812 */ /* 0x000fe400078ee2ff */
[----:B------:R-:W-:Y:S02]  /*3880*/  LOP3.LUT R28, R5, 0xf, RZ, 0xc0, !PT ;  /* 0x0000000f051c7812 */ /* 0x000fe400078ec0ff */
[----:B------:R-:W-:Y:S02]  /*3890*/  LOP3.LUT R67, R67, 0x3, RZ, 0xc0, !PT ;  /* 0x0000000343437812 */ /* 0x000fe400078ec0ff */
[----:B------:R-:W-:Y:S01]  /*38a0*/  LOP3.LUT R17, R2, 0x50, RZ, 0x3c, !PT ;  /* 0x0000005002117812 */ /* 0x000fe200078e3cff */
[----:B------:R-:W-:Y:S01]  /*38b0*/  IMAD R3, R3, 0x10, R28 ;  /* 0x0000001003037824 */ /* 0x000fe200078e021c */
[----:B------:R-:W-:Y:S02]  /*38c0*/  IADD3 R27, R67, R27, R32 ;  /* 0x0000001b431b7210 */ /* 0x000fe40007ffe020 */
[----:B------:R-:W-:Y:S01]  /*38d0*/  SEL R34, RZ, 0x7fff8, P1 ;  /* 0x0007fff8ff227807 */ /* 0x000fe20000800000 */
[----:B------:R-:W-:Y:S01]  /*38e0*/  VIADD R174, R17, UR8 ;  /* 0x0000000811ae7c36 */ /* 0x000fe20008000000 */
[----:B------:R-:W-:Y:S01]  /*38f0*/  LOP3.LUT R3, R3, 0xff, RZ, 0xc0, !PT ;  /* 0x000000ff03037812 */ /* 0x000fe200078ec0ff */
[----:B------:R-:W-:Y:S01]  /*3900*/  IMAD R26, R27, 0x1000, R26 ;  /* 0x000010001b1a7824 */ /* 0x000fe200078e021a */
[----:B------:R-:W-:-:S02]  /*3910*/  ISETP.GE.U32.AND P1, PT, R187, 0x7fffffa1, PT ;  /* 0x7fffffa1bb00780c */ /* 0x000fc40003f26070 */
[----:B------:R-:W-:Y:S01]  /*3920*/  LOP3.LUT R65, R65, 0x3, RZ, 0xc0, !PT ;  /* 0x0000000341417812 */ /* 0x000fe200078ec0ff */
[----:B------:R-:W-:Y:S01]  /*3930*/  IMAD.IADD R3, R26, 0x1, R3 ;  /* 0x000000011a037824 */ /* 0x000fe200078e0203 */
[----:B------:R-:W-:Y:S02]  /*3940*/  SEL R29, RZ, 0x1, P1 ;  /* 0x00000001ff1d7807 */ /* 0x000fe40000800000 */
[----:B------:R-:W-:Y:S02]  /*3950*/  SEL R28, RZ, 0x7fff8, P6 ;  /* 0x0007fff8ff1c7807 */ /* 0x000fe40003000000 */
[----:B------:R-:W-:Y:S01]  /*3960*/  LOP3.LUT R27, R3, 0xffff, RZ, 0xc0, !PT ;  /* 0x0000ffff031b7812 */ /* 0x000fe200078ec0ff */
[----:B------:R-:W-:Y:S01]  /*3970*/  IMAD.IADD R29, R29, 0x1, R54 ;  /* 0x000000011d1d7824 */ /* 0x000fe200078e0236 */
[----:B------:R-:W-:Y:S02]  /*3980*/  LOP3.LUT R57, R57, 0x3, RZ, 0xc0, !PT ;  /* 0x0000000339397812 */ /* 0x000fe400078ec0ff */
[----:B------:R-:W-:-:S02]  /*3990*/  SHF.R.U32.HI R3, RZ, 0xf, R27 ;  /* 0x0000000fff037819 */ /* 0x000fc4000001161b */
[--C-:B------:R-:W-:Y:S02]  /*39a0*/  SHF.R.U32.HI R5, RZ, 0xc, R27.reuse ;  /* 0x0000000cff057819 */ /* 0x100fe4000001161b */
[----:B------:R-:W-:Y:S02]  /*39b0*/  LOP3.LUT P5, RZ, R3, 0x1, RZ, 0xc0, !PT ;  /* 0x0000000103ff7812 */ /* 0x000fe400078ac0ff */
[--C-:B------:R-:W-:Y:S02]  /*39c0*/  SHF.R.U32.HI R3, RZ, 0xe, R27.reuse ;  /* 0x0000000eff037819 */ /* 0x100fe4000001161b */
[----:B------:R-:W-:Y:S02]  /*39d0*/  LOP3.LUT R29, R29, 0x3, RZ, 0xc0, !PT ;  /* 0x000000031d1d7812 */ /* 0x000fe400078ec0ff */
[----:B------:R-:W-:Y:S02]  /*39e0*/  LOP3.LUT P3, RZ, R3, 0x1, RZ, 0xc0, !PT ;  /* 0x0000000103ff7812 */ /* 0x000fe4000786c0ff */
[----:B------:R-:W-:-:S02]  /*39f0*/  SHF.R.U32.HI R3, RZ, 0xd, R27 ;  /* 0x0000000dff037819 */ /* 0x000fc4000001161b */
[----:B------:R-:W-:Y:S02]  /*3a00*/  LOP3.LUT R61, R61, 0x3, RZ, 0xc0, !PT ;  /* 0x000000033d3d7812 */ /* 0x000fe400078ec0ff */
[----:B------:R-:W-:Y:S01]  /*3a10*/  LOP3.LUT P4, RZ, R3, 0x1, RZ, 0xc0, !PT ;  /* 0x0000000103ff7812 */ /* 0x000fe2000788c0ff */
[----:B------:R-:W-:Y:S01]  /*3a20*/  LDGSTS.E [R173], desc[UR16][R120.64], P5 ;  /* 0x0000000078ad7fae */ /* 0x000fe2000a921850 */
[--C-:B------:R-:W-:Y:S02]  /*3a30*/  SHF.R.U32.HI R3, RZ, 0xb, R27.reuse ;  /* 0x0000000bff037819 */ /* 0x100fe4000001161b */
[----:B------:R-:W-:Y:S02]  /*3a40*/  LOP3.LUT P5, RZ, R5, 0x1, RZ, 0xc0, !PT ;  /* 0x0000000105ff7812 */ /* 0x000fe400078ac0ff */
[----:B------:R-:W-:Y:S01]  /*3a50*/  SHF.R.U32.HI R5, RZ, 0x8, R27 ;  /* 0x00000008ff057819 */ /* 0x000fe2000001161b */
[----:B------:R-:W-:Y:S01]  /*3a60*/  LDGSTS.E [R173+0x4], desc[UR16][R122.64], P3 ;  /* 0x000040007aad7fae */ /* 0x000fe20009921850 */
[----:B------:R-:W-:-:S02]  /*3a70*/  LOP3.LUT P3, RZ, R3, 0x1, RZ, 0xc0, !PT ;  /* 0x0000000103ff7812 */ /* 0x000fc4000786c0ff */
[----:B------:R-:W-:Y:S02]  /*3a80*/  SHF.R.U32.HI R3, RZ, 0xa, R27 ;  /* 0x0000000aff037819 */ /* 0x000fe4000001161b */
[----:B------:R-:W-:Y:S01]  /*3a90*/  IADD3 R34, R65, R34, R63 ;  /* 0x0000002241227210 */ /* 0x000fe20007ffe03f */
[----:B------:R-:W-:Y:S01]  /*3aa0*/  LDGSTS.E [R173+0x8], desc[UR16][R124.64], P4 ;  /* 0x000080007cad7fae */ /* 0x000fe2000a121850 */
[----:B------:R-:W-:Y:S02]  /*3ab0*/  LOP3.LUT P4, RZ, R3, 0x1, RZ, 0xc0, !PT ;  /* 0x0000000103ff7812 */ /* 0x000fe4000788c0ff */
[----:B------:R-:W-:Y:S01]  /*3ac0*/  SHF.R.U32.HI R3, RZ, 0x9, R27 ;  /* 0x00000009ff037819 */ /* 0x000fe2000001161b */
[----:B------:R-:W-:Y:S01]  /*3ad0*/  LDGSTS.E [R173+0xc], desc[UR16][R126.64], P5 ;  /* 0x0000c0007ead7fae */ /* 0x000fe2000a921850 */
[----:B------:R-:W-:Y:S02]  /*3ae0*/  IADD3 R28, R57, R28, R55 ;  /* 0x0000001c391c7210 */ /* 0x000fe40007ffe037 */
[----:B------:R-:W-:Y:S01]  /*3af0*/  LOP3.LUT P5, RZ, R3, 0x1, RZ, 0xc0, !PT ;  /* 0x0000000103ff7812 */ /* 0x000fe200078ac0ff */
[----:B------:R-:W-:Y:S01]  /*3b00*/  LDGSTS.E [R174], desc[UR16][R128.64], P3 ;  /* 0x0000000080ae7fae */ /* 0x000fe20009921850 */
[----:B------:R-:W-:Y:S01]  /*3b10*/  SHF.R.U32.HI R3, RZ, 0x7, R27 ;  /* 0x00000007ff037819 */ /* 0x000fe2000001161b */
[----:B------:R-:W-:Y:S01]  /*3b20*/  IMAD.SHL.U32 R28, R28, 0x100, RZ ;  /* 0x000001001c1c7824 */ /* 0x000fe200078e00ff */
[----:B------:R-:W-:-:S02]  /*3b30*/  LOP3.LUT P3, RZ, R5, 0x1, RZ, 0xc0, !PT ;  /* 0x0000000105ff7812 */ /* 0x000fc4000786c0ff */
[----:B------:R-:W-:Y:S01]  /*3b40*/  LOP3.LUT R47, R47, 0x3, RZ, 0xc0, !PT ;  /* 0x000000032f2f7812 */ /* 0x000fe200078ec0ff */
[----:B------:R-:W-:Y:S01]  /*3b50*/  LDGSTS.E [R174+0x4], desc[UR16][R130.64], P4 ;  /* 0x0000400082ae7fae */ /* 0x000fe2000a121850 */
[----:B------:R-:W-:Y:S02]  /*3b60*/  LOP3.LUT P4, RZ, R3, 0x1, RZ, 0xc0, !PT ;  /* 0x0000000103ff7812 */ /* 0x000fe4000788c0ff */
[----:B------:R-:W-:Y:S02]  /*3b70*/  SHF.R.U32.HI R3, RZ, 0x6, R27 ;  /* 0x00000006ff037819 */ /* 0x000fe4000001161b */
[----:B------:R-:W-:Y:S01]  /*3b80*/  IADD3 R29, R29, R52, R49 ;  /* 0x000000341d1d7210 */ /* 0x000fe20007ffe031 */
[----:B------:R-:W-:Y:S01]  /*3b90*/  LDGSTS.E [R174+0x8], desc[UR16][R132.64], P5 ;  /* 0x0000800084ae7fae */ /* 0x000fe2000a921850 */
[----:B------:R-:W-:Y:S02]  /*3ba0*/  LOP3.LUT P5, RZ, R3, 0x1, RZ, 0xc0, !PT ;  /* 0x0000000103ff7812 */ /* 0x000fe400078ac0ff */
[----:B------:R-:W-:Y:S01]  /*3bb0*/  SHF.R.U32.HI R3, RZ, 0x5, R27 ;  /* 0x00000005ff037819 */ /* 0x000fe2000001161b */
[----:B------:R-:W-:Y:S01]  /*3bc0*/  LDGSTS.E [R174+0xc], desc[UR16][R134.64], P3 ;  /* 0x0000c00086ae7fae */ /* 0x000fe20009921850 */
[----:B------:R-:W-:-:S02]  /*3bd0*/  LOP3.LUT R43, R43, 0x3, RZ, 0xc0, !PT ;  /* 0x000000032b2b7812 */ /* 0x000fc400078ec0ff */
[----:B------:R-:W-:Y:S02]  /*3be0*/  LOP3.LUT R17, R2, 0x60, RZ, 0x3c, !PT ;  /* 0x0000006002117812 */ /* 0x000fe400078e3cff */
[----:B------:R-:W-:Y:S02]  /*3bf0*/  IADD3 R59, R61, R62, R59 ;  /* 0x0000003e3d3b7210 */ /* 0x000fe40007ffe03b */
[----:B------:R-:W-:Y:S01]  /*3c00*/  LOP3.LUT R34, R34, 0xf, RZ, 0xc0, !PT ;  /* 0x0000000f22227812 */ /* 0x000fe200078ec0ff */
[----:B------:R-:W-:Y:S01]  /*3c10*/  VIADD R175, R17, UR8 ;  /* 0x0000000811af7c36 */ /* 0x000fe20008000000 */
[----:B------:R-:W-:Y:S01]  /*3c20*/  IADD3 R45, R47, R48, R45 ;  /* 0x000000302f2d7210 */ /* 0x000fe20007ffe02d */
[----:B------:R-:W-:Y:S01]  /*3c30*/  VIADD R17, R168, 0x1f ;  /* 0x0000001fa8117836 */ /* 0x000fe20000000000 */
[----:B------:R-:W-:Y:S01]  /*3c40*/  LOP3.LUT R26, R29, 0xf, RZ, 0xc0, !PT ;  /* 0x0000000f1d1a7812 */ /* 0x000fe200078ec0ff */
[----:B------:R-:W-:Y:S01]  /*3c50*/  IMAD R34, R59, 0x10, R34 ;  /* 0x000000103b227824 */ /* 0x000fe200078e0222 */
[----:B------:R-:W-:Y:S01]  /*3c60*/  LOP3.LUT P3, RZ, R3, 0x1, RZ, 0xc0, !PT ;  /* 0x0000000103ff7812 */ /* 0x000fe2000786c0ff */
[----:B------:R-:W-:Y:S01]  /*3c70*/  LDGSTS.E [R175], desc[UR16][R136.64], P4 ;  /* 0x0000000088af7fae */ /* 0x000fe2000a121850 */
[----:B------:R-:W-:Y:S01]  /*3c80*/  IADD3 R37, R43, R44, R37 ;  /* 0x0000002c2b257210 */ /* 0x000fe20007ffe025 */
[----:B------:R-:W-:Y:S01]  /*3c90*/  IMAD R45, R45, 0x10, R26 ;  /* 0x000000102d2d7824 */ /* 0x000fe200078e021a */
[----:B------:R-:W-:Y:S01]  /*3ca0*/  LOP3.LUT R53, R53, 0x3, RZ, 0xc0, !PT ;  /* 0x0000000335357812 */ /* 0x000fe200078ec0ff */
[----:B------:R-:W-:Y:S01]  /*3cb0*/  LDGSTS.E [R175+0x4], desc[UR16][R138.64], P5 ;  /* 0x000040008aaf7fae */ /* 0x000fe2000a921850 */
[----:B------:R-:W-:Y:S01]  /*3cc0*/  SHF.R.U32.HI R3, RZ, 0x4, R27 ;  /* 0x00000004ff037819 */ /* 0x000fe2000001161b */
[----:B------:R-:W-:Y:S01]  /*3cd0*/  IMAD.SHL.U32 R26, R37, 0x100, RZ ;  /* 0x00000100251a7824 */ /* 0x000fe200078e00ff */
[----:B------:R-:W-:-:S02]  /*3ce0*/  IADD3 R51, R53, R56, R51 ;  /* 0x0000003835337210 */ /* 0x000fc40007ffe033 */
[----:B------:R-:W-:Y:S02]  /*3cf0*/  LOP3.LUT R28, R28, 0xf00, RZ, 0xe2, !PT ;  /* 0x00000f001c1c7812 */ /* 0x000fe400078ee2ff */
[----:B------:R-:W-:Y:S01]  /*3d00*/  LOP3.LUT R41, R41, 0x3, RZ, 0xc0, !PT ;  /* 0x0000000329297812 */ /* 0x000fe200078ec0ff */
[----:B------:R-:W-:Y:S01]  /*3d10*/  LDGSTS.E [R175+0x8], desc[UR16][R140.64], P3 ;  /* 0x000080008caf7fae */ /* 0x000fe20009921850 */
[----:B------:R-:W-:Y:S01]  /*3d20*/  LOP3.LUT P4, RZ, R3, 0x1, RZ, 0xc0, !PT ;  /* 0x0000000103ff7812 */ /* 0x000fe2000788c0ff */
[----:B------:R-:W-:Y:S01]  /*3d30*/  IMAD R28, R51, 0x1000, R28 ;  /* 0x00001000331c7824 */ /* 0x000fe200078e021c */
[----:B------:R-:W-:Y:S02]  /*3d40*/  LOP3.LUT R3, R34, 0xff, RZ, 0xc0, !PT ;  /* 0x000000ff22037812 */ /* 0x000fe400078ec0ff */
[----:B------:R-:W-:Y:S02]  /*3d50*/  IADD3 R39, R41, R39, R40 ;  /* 0x0000002729277210 */ /* 0x000fe40007ffe028 */
[----:B------:R-:W-:Y:S01]  /*3d60*/  LOP3.LUT R26, R26, 0xf00, RZ, 0xe2, !PT ;  /* 0x00000f001a1a7812 */ /* 0x000fe200078ee2ff */
[----:B------:R-:W-:Y:S01]  /*3d70*/  IMAD.IADD R5, R28, 0x1, R3 ;  /* 0x000000011c057824 */ /* 0x000fe200078e0203 */
[----:B------:R-:W-:-:S02]  /*3d80*/  SHF.R.U32.HI R29, RZ, 0x3, R27 ;  /* 0x00000003ff1d7819 */ /* 0x000fc4000001161b */
[----:B------:R-:W-:Y:S01]  /*3d90*/  ISETP.GT.AND P3, PT, R17, 0x1f, PT ;  /* 0x0000001f1100780c */ /* 0x000fe20003f64270 */
[----:B------:R-:W-:Y:S01]  /*3da0*/  IMAD R26, R39, 0x1000, R26 ;  /* 0x00001000271a7824 */ /* 0x000fe200078e021a */
[----:B------:R-:W-:Y:S01]  /*3db0*/  LOP3.LUT R45, R45, 0xff, RZ, 0xc0, !PT ;  /* 0x000000ff2d2d7812 */ /* 0x000fe200078ec0ff */
[----:B------:R-:W-:Y:S01]  /*3dc0*/  LDGSTS.E [R175+0xc], desc[UR16][R142.64], P4 ;  /* 0x0000c0008eaf7fae */ /* 0x000fe2000a121850 */
[----:B------:R-:W-:Y:S02]  /*3dd0*/  SHF.R.U32.HI R28, RZ, 0x2, R27 ;  /* 0x00000002ff1c7819 */ /* 0x000fe4000001161b */
[----:B------:R-:W-:Y:S01]  /*3de0*/  LOP3.LUT P6, RZ, R29, 0x1, RZ, 0xc0, !PT ;  /* 0x000000011dff7812 */ /* 0x000fe200078cc0ff */
[----:B------:R-:W-:Y:S01]  /*3df0*/  IMAD.IADD R26, R26, 0x1, R45 ;  /* 0x000000011a1a7824 */ /* 0x000fe200078e022d */
[----:B------:R-:W-:Y:S02]  /*3e00*/  SEL R3, RZ, 0x4, !P3 ;  /* 0x00000004ff037807 */ /* 0x000fe40005800000 */
[----:B------:R-:W-:-:S02]  /*3e10*/  LOP3.LUT P3, RZ, R28, 0x1, RZ, 0xc0, !PT ;  /* 0x000000011cff7812 */ /* 0x000fc4000786c0ff */
[----:B------:R-:W-:Y:S01]  /*3e20*/  ISETP.GE.AND P5, PT, R170, R168, PT ;  /* 0x000000a8aa00720c */ /* 0x000fe20003fa6270 */
[----:B------:R-:W-:Y:S01]  /*3e30*/  IMAD R168, R4, UR9, RZ ;  /* 0x0000000904a87c24 */ /* 0x000fe2000f8e02ff */
[----:B------:R-:W-:Y:S02]  /*3e40*/  LOP3.LUT R171, R2, 0x70, RZ, 0x3c, !PT ;  /* 0x0000007002ab7812 */ /* 0x000fe400078e3cff */
[----:B------:R-:W-:Y:S02]  /*3e50*/  SEL R3, R3, RZ, !P5 ;  /* 0x000000ff03037207 */ /* 0x000fe40006800000 */
[----:B------:R-:W-:Y:S01]  /*3e60*/  PRMT R176, R26, 0x5410, R5 ;  /* 0x000054101ab07816 */ /* 0x000fe20000000005 */
[----:B------:R-:W-:Y:S01]  /*3e70*/  VIADD R172, R171, UR8 ;  /* 0x00000008abac7c36 */ /* 0x000fe20008000000 */
[----:B------:R-:W-:Y:S01]  /*3e80*/  SHF.R.U32.HI R27, RZ, 0x1, R27 ;  /* 0x00000001ff1b7819 */ /* 0x000fe2000001161b */
[----:B------:R-:W-:Y:S01]  /*3e90*/  IMAD R5, R170, R159, RZ ;  /* 0x0000009faa057224 */ /* 0x000fe200078e02ff */
[----:B------:R-:W-:Y:S01]  /*3ea0*/  ISETP.NE.U32.AND P5, PT, R3, RZ, PT ;  /* 0x000000ff0300720c */ /* 0x000fe20003fa5070 */
[----:B------:R-:W-:Y:S01]  /*3eb0*/  VIADD R171, R207, UR8 ;  /* 0x00000008cfab7c36 */ /* 0x000fe20008000000 */
[----:B------:R-:W-:Y:S01]  /*3ec0*/  SHF.R.U64 R3, R176, 0x1f, RZ ;  /* 0x0000001fb0037819 */ /* 0x000fe200000012ff */
[----:B------:R-:W-:Y:S01]  /*3ed0*/  LDGSTS.E [R172], desc[UR16][R144.64], P6 ;  /* 0x0000000090ac7fae */ /* 0x000fe2000b121850 */
[----:B------:R-:W-:-:S02]  /*3ee0*/  LOP3.LUT P4, RZ, R27, 0x1, RZ, 0xc0, !PT ;  /* 0x000000011bff7812 */ /* 0x000fc4000788c0ff */
[C---:B------:R-:W-:Y:S01]  /*3ef0*/  SHF.R.U64 R26, R176.reuse, 0x1d, RZ ;  /* 0x0000001db01a7819 */ /* 0x040fe200000012ff */
[----:B------:R-:W-:Y:S01]  /*3f00*/  LDGSTS.E [R172+0x4], desc[UR16][R146.64], P3 ;  /* 0x0000400092ac7fae */ /* 0x000fe20009921850 */
[----:B------:R-:W-:Y:S01]  /*3f10*/  LOP3.LUT P3, RZ, R3, 0x1, RZ, 0xc0, !PT ;  /* 0x0000000103ff7812 */ /* 0x000fe2000786c0ff */
[----:B------:R-:W-:Y:S01]  /*3f20*/  IMAD.SHL.U32 R3, R5, 0x4, RZ ;  /* 0x0000000405037824 */ /* 0x000fe200078e00ff */
[----:B------:R-:W-:Y:S02]  /*3f30*/  SEL R177, RZ, 0x4, P2 ;  /* 0x00000004ffb17807 */ /* 0x000fe40001000000 */
[----:B------:R-:W-:Y:S02]  /*3f40*/  SHF.R.U64 R27, R176, 0x1e, RZ ;  /* 0x0000001eb01b7819 */ /* 0x000fe400000012ff */
[----:B------:R-:W-:Y:S02]  /*3f50*/  IADD3 R31, P6, R3, UR6, RZ ;  /* 0x00000006031f7c10 */ /* 0x000fe4000ffde0ff */
[----:B------:R-:W-:Y:S01]  /*3f60*/  LOP3.LUT P2, RZ, R26, 0x1, RZ, 0xc0, !PT ;  /* 0x000000011aff7812 */ /* 0x000fe2000784c0ff */
[----:B------:R-:W-:Y:S01]  /*3f70*/  LDGSTS.E [R172+0x8], desc[UR16][R148.64], P4 ;  /* 0x0000800094ac7fae */ /* 0x000fe2000a121850 */
[----:B------:R-:W-:-:S02]  /*3f80*/  LEA.HI.X.SX32 R29, R5, UR7, 0x2, P6 ;  /* 0x00000007051d7c11 */ /* 0x000fc4000b0f16ff */
[-C--:B------:R-:W-:Y:S01]  /*3f90*/  LEA R88, P6, R168, R31.reuse, 0x2 ;  /* 0x0000001fa8587211 */ /* 0x080fe200078c10ff */
[----:B------:R-:W-:Y:S01]  /*3fa0*/  LDGSTS.E [R172+0xc], desc[UR16][R24.64], !P0 ;  /* 0x0000c00018ac7fae */ /* 0x000fe2000c121850 */
[----:B------:R-:W-:Y:S02]  /*3fb0*/  LEA R86, P0, R166, R31, 0x2 ;  /* 0x0000001fa6567211 */ /* 0x000fe400078010ff */
[----:B------:R-:W-:Y:S01]  /*3fc0*/  LEA.HI.X.SX32 R89, R168, R29, 0x2, P6 ;  /* 0x0000001da8597211 */ /* 0x000fe200030f16ff */
[----:B------:R-:W0:Y:S01]  /*3fd0*/  LDGDEPBAR ;  /* 0x00000000000079af */ /* 0x000e220000000000 */
[----:B------:R-:W-:Y:S02]  /*3fe0*/  LEA R26, P6, R164, R31, 0x2 ;  /* 0x0000001fa41a7211 */ /* 0x000fe400078c10ff */
[----:B------:R-:W-:Y:S01]  /*3ff0*/  LEA.HI.X.SX32 R87, R166, R29, 0x2, P0 ;  /* 0x0000001da6577211 */ /* 0x000fe200000f16ff */
[----:B------:R1:W-:Y:S01]  /*4000*/  LDGSTS.E [R171+0xc000], desc[UR16][R88.64], P5 ;  /* 0x0c00000058ab7fae */ /* 0x0003e2000a921850 */
[----:B------:R-:W-:-:S02]  /*4010*/  LEA R84, P0, R162, R31, 0x2 ;  /* 0x0000001fa2547211 */ /* 0x000fc400078010ff */
[----:B------:R-:W-:Y:S01]  /*4020*/  LOP3.LUT P4, RZ, R27, 0x1, RZ, 0xc0, !PT ;  /* 0x000000011bff7812 */ /* 0x000fe2000788c0ff */
[----:B------:R2:W-:Y:S01]  /*4030*/  LDGSTS.E [R171+0xc400], desc[UR16][R86.64], P5 ;  /* 0x0c40000056ab7fae */ /* 0x0005e2000a921850 */
[----:B------:R-:W-:Y:S02]  /*4040*/  LEA.HI.X.SX32 R27, R164, R29, 0x2, P6 ;  /* 0x0000001da41b7211 */ /* 0x000fe400030f16ff */
[----:B------:R-:W-:Y:S02]  /*4050*/  LEA R82, P6, R160, R31, 0x2 ;  /* 0x0000001fa0527211 */ /* 0x000fe400078c10ff */
[----:B------:R-:W-:Y:S01]  /*4060*/  LEA.HI.X.SX32 R85, R162, R29, 0x2, P0 ;  /* 0x0000001da2557211 */ /* 0x000fe200000f16ff */
[----:B------:R3:W-:Y:S01]  /*4070*/  LDGSTS.E [R171+0xc800], desc[UR16][R26.64], P5 ;  /* 0x0c8000001aab7fae */ /* 0x0007e2000a921850 */
[----:B------:R-:W-:Y:S01]  /*4080*/  LEA R80, P0, R18, R31, 0x2 ;  /* 0x0000001f12507211 */ /* 0x000fe200078010ff */
[----:B-1----:R-:W-:Y:S01]  /*4090*/  IMAD.WIDE R88, R186, 0x4, R88 ;  /* 0x00000004ba587825 */ /* 0x002fe200078e0258 */
[----:B------:R-:W-:Y:S01]  /*40a0*/  LEA.HI.X.SX32 R83, R160, R29, 0x2, P6 ;  /* 0x0000001da0537211 */ /* 0x000fe200030f16ff */
[----:B------:R1:W-:Y:S01]  /*40b0*/  LDGSTS.E [R171+0xcc00], desc[UR16][R84.64], P5 ;  /* 0x0cc0000054ab7fae */ /* 0x0003e2000a921850 */
[----:B------:R-:W-:Y:S01]  /*40c0*/  LEA R78, P6, R20, R31, 0x2 ;  /* 0x0000001f144e7211 */ /* 0x000fe200078c10ff */
[----:B--2---:R-:W-:Y:S01]  /*40d0*/  IMAD.WIDE R86, R186, 0x4, R86 ;  /* 0x00000004ba567825 */ /* 0x004fe200078e0256 */
[----:B------:R-:W-:Y:S01]  /*40e0*/  LEA.HI.X.SX32 R81, R18, R29, 0x2, P0 ;  /* 0x0000001d12517211 */ /* 0x000fe200000f16ff */
[----:B------:R2:W-:Y:S01]  /*40f0*/  LDGSTS.E [R171+0xd000], desc[UR16][R82.64], P5 ;  /* 0x0d00000052ab7fae */ /* 0x0005e2000a921850 */
[----:B------:R-:W-:-:S02]  /*4100*/  LEA R76, P0, R22, R31, 0x2 ;  /* 0x0000001f164c7211 */ /* 0x000fc400078010ff */
[----:B------:R-:W-:Y:S01]  /*4110*/  LEA.HI.X.SX32 R79, R20, R29, 0x2, P6 ;  /* 0x0000001d144f7211 */ /* 0x000fe200030f16ff */
[----:B------:R4:W-:Y:S01]  /*4120*/  LDGSTS.E [R171+0xd400], desc[UR16][R80.64], P5 ;  /* 0x0d40000050ab7fae */ /* 0x0009e2000a921850 */
[----:B------:R-:W-:Y:S01]  /*4130*/  LEA R74, P6, R23, R31, 0x2 ;  /* 0x0000001f174a7211 */ /* 0x000fe200078c10ff */
[----:B---3--:R-:W-:Y:S01]  /*4140*/  IMAD.WIDE R26, R186, 0x4, R26 ;  /* 0x00000004ba1a7825 */ /* 0x008fe200078e021a */
[----:B------:R-:W-:Y:S01]  /*4150*/  LEA.HI.X.SX32 R77, R22, R29, 0x2, P0 ;  /* 0x0000001d164d7211 */ /* 0x000fe200000f16ff */
[----:B------:R3:W-:Y:S01]  /*4160*/  LDGSTS.E [R171+0xd800], desc[UR16][R78.64], P5 ;  /* 0x0d8000004eab7fae */ /* 0x0007e2000a921850 */
[----:B------:R-:W-:Y:S01]  /*4170*/  LEA R72, P0, R153, R31, 0x2 ;  /* 0x0000001f99487211 */ /* 0x000fe200078010ff */
[C---:B-1----:R-:W-:Y:S01]  /*4180*/  IMAD.WIDE R84, R186.reuse, 0x4, R84 ;  /* 0x00000004ba547825 */ /* 0x042fe200078e0254 */
[----:B------:R-:W-:Y:S01]  /*4190*/  LEA.HI.X.SX32 R75, R23, R29, 0x2, P6 ;  /* 0x0000001d174b7211 */ /* 0x000fe200030f16ff */
[----:B------:R1:W-:Y:S01]  /*41a0*/  LDGSTS.E [R171+0xdc00], desc[UR16][R76.64], P5 ;  /* 0x0dc000004cab7fae */ /* 0x0003e2000a921850 */
[----:B------:R-:W-:Y:S01]  /*41b0*/  LEA R70, P6, R155, R31, 0x2 ;  /* 0x0000001f9b467211 */ /* 0x000fe200078c10ff */
[----:B--2---:R-:W-:Y:S01]  /*41c0*/  IMAD.WIDE R82, R186, 0x4, R82 ;  /* 0x00000004ba527825 */ /* 0x004fe200078e0252 */
[----:B------:R-:W-:Y:S01]  /*41d0*/  LEA.HI.X.SX32 R73, R153, R29, 0x2, P0 ;  /* 0x0000001d99497211 */ /* 0x000fe200000f16ff */
[----:B------:R2:W-:Y:S01]  /*41e0*/  LDGSTS.E [R171+0xe000], desc[UR16][R74.64], P5 ;  /* 0x0e0000004aab7fae */ /* 0x0005e2000a921850 */
[----:B------:R-:W-:Y:S01]  /*41f0*/  LEA R68, P0, R156, R31, 0x2 ;  /* 0x0000001f9c447211 */ /* 0x000fe200078010ff */
[----:B----4-:R-:W-:Y:S01]  /*4200*/  IMAD.WIDE R80, R186, 0x4, R80 ;  /* 0x00000004ba507825 */ /* 0x010fe200078e0250 */
[----:B------:R-:W-:Y:S01]  /*4210*/  LEA.HI.X.SX32 R71, R155, R29, 0x2, P6 ;  /* 0x0000001d9b477211 */ /* 0x000fe200030f16ff */
[----:B------:R4:W-:Y:S01]  /*4220*/  LDGSTS.E [R171+0xe400], desc[UR16][R72.64], P5 ;  /* 0x0e40000048ab7fae */ /* 0x0009e2000a921850 */
[----:B------:R-:W-:Y:S01]  /*4230*/  LEA R66, P6, R16, R31, 0x2 ;  /* 0x0000001f10427211 */ /* 0x000fe200078c10ff */
[----:B---3--:R-:W-:Y:S01]  /*4240*/  IMAD.WIDE R78, R186, 0x4, R78 ;  /* 0x00000004ba4e7825 */ /* 0x008fe200078e024e */
[----:B------:R-:W-:Y:S01]  /*4250*/  LEA.HI.X.SX32 R69, R156, R29, 0x2, P0 ;  /* 0x0000001d9c457211 */ /* 0x000fe200000f16ff */
[----:B------:R3:W-:Y:S01]  /*4260*/  LDGSTS.E [R171+0xe800], desc[UR16][R70.64], P5 ;  /* 0x0e80000046ab7fae */ /* 0x0007e2000a921850 */
[C---:B------:R-:W-:Y:S01]  /*4270*/  LEA R64, P0, R15.reuse, R31, 0x2 ;  /* 0x0000001f0f407211 */ /* 0x040fe200078010ff */
[----:B-1----:R-:W-:Y:S01]  /*4280*/  IMAD.WIDE R76, R186, 0x4, R76 ;  /* 0x00000004ba4c7825 */ /* 0x002fe200078e024c */
[----:B------:R-:W-:Y:S01]  /*4290*/  LEA.HI.X.SX32 R67, R16, R29, 0x2, P6 ;  /* 0x0000001d10437211 */ /* 0x000fe200030f16ff */
[----:B------:R1:W-:Y:S01]  /*42a0*/  LDGSTS.E [R171+0xec00], desc[UR16][R68.64], P5 ;  /* 0x0ec0000044ab7fae */ /* 0x0003e2000a921850 */
[----:B------:R-:W-:Y:S01]  /*42b0*/  LEA R62, P6, R14, R31, 0x2 ;  /* 0x0000001f0e3e7211 */ /* 0x000fe200078c10ff */
[C---:B--2---:R-:W-:Y:S01]  /*42c0*/  IMAD.WIDE R74, R186.reuse, 0x4, R74 ;  /* 0x00000004ba4a7825 */ /* 0x044fe200078e024a */
[----:B------:R-:W-:Y:S01]  /*42d0*/  LEA.HI.X.SX32 R65, R15, R29, 0x2, P0 ;  /* 0x0000001d0f417211 */ /* 0x000fe200000f16ff */
[----:B------:R2:W-:Y:S01]  /*42e0*/  LDGSTS.E [R171+0xf000], desc[UR16][R66.64], P5 ;  /* 0x0f00000042ab7fae */ /* 0x0005e2000a921850 */
[----:B------:R-:W-:Y:S01]  /*42f0*/  LEA R60, P0, R13, R31, 0x2 ;  /* 0x0000001f0d3c7211 */ /* 0x000fe200078010ff */
[----:B----4-:R-:W-:Y:S01]  /*4300*/  IMAD.WIDE R72, R186, 0x4, R72 ;  /* 0x00000004ba487825 */ /* 0x010fe200078e0248 */
[----:B------:R-:W-:Y:S01]  /*4310*/  LEA.HI.X.SX32 R63, R14, R29, 0x2, P6 ;  /* 0x0000001d0e3f7211 */ /* 0x000fe200030f16ff */
[----:B------:R4:W-:Y:S01]  /*4320*/  LDGSTS.E [R171+0xf400], desc[UR16][R64.64], P5 ;  /* 0x0f40000040ab7fae */ /* 0x0009e2000a921850 */
[----:B------:R-:W-:Y:S01]  /*4330*/  LEA R58, P6, R167, R31, 0x2 ;  /* 0x0000001fa73a7211 */ /* 0x000fe200078c10ff */
[C---:B---3--:R-:W-:Y:S01]  /*4340*/  IMAD.WIDE R70, R186.reuse, 0x4, R70 ;  /* 0x00000004ba467825 */ /* 0x048fe200078e0246 */
        /* <DEDUP_REMOVED lines=8> */
[----:B------:R-:W-:-:S02]  /*43d0*/  LEA.HI.X.SX32 R57, R165, R29, 0x2, P0 ;  /* 0x0000001da5397211 */ /* 0x000fc400000f16ff */
[----:B------:R-:W-:Y:S01]  /*43e0*/  LEA R52, P0, R161, R31, 0x2 ;  /* 0x0000001fa1347211 */ /* 0x000fe200078010ff */
[C---:B----4-:R-:W-:Y:S01]  /*43f0*/  IMAD.WIDE R64, R186.reuse, 0x4, R64 ;  /* 0x00000004ba407825 */ /* 0x050fe200078e0240 */
[----:B------:R-:W-:Y:S02]  /*4400*/  LEA.HI.X.SX32 R55, R163, R29, 0x2, P6 ;  /* 0x0000001da3377211 */ /* 0x000fe400030f16ff */
[----:B------:R-:W-:Y:S01]  /*4410*/  LEA R50, P6, R157, R31, 0x2 ;  /* 0x0000001f9d327211 */ /* 0x000fe200078c10ff */
[C---:B---3--:R-:W-:Y:S01]  /*4420*/  IMAD.WIDE R62, R186.reuse, 0x4, R62 ;  /* 0x00000004ba3e7825 */ /* 0x048fe200078e023e */
[----:B------:R-:W-:Y:S02]  /*4430*/  LEA.HI.X.SX32 R53, R161, R29, 0x2, P0 ;  /* 0x0000001da1357211 */ /* 0x000fe400000f16ff */
[----:B------:R-:W-:Y:S01]  /*4440*/  LEA R48, P0, R19, R31, 0x2 ;  /* 0x0000001f13307211 */ /* 0x000fe200078010ff */
[----:B-1----:R-:W-:Y:S01]  /*4450*/  IMAD.WIDE R60, R186, 0x4, R60 ;  /* 0x00000004ba3c7825 */ /* 0x002fe200078e023c */
[----:B------:R-:W-:-:S02]  /*4460*/  LEA.HI.X.SX32 R51, R157, R29, 0x2, P6 ;  /* 0x0000001d9d337211 */ /* 0x000fc400030f16ff */
[----:B------:R-:W-:Y:S02]  /*4470*/  LEA R46, P6, R21, R31, 0x2 ;  /* 0x0000001f152e7211 */ /* 0x000fe400078c10ff */
[----:B------:R-:W-:Y:S02]  /*4480*/  LEA.HI.X.SX32 R49, R19, R29, 0x2, P0 ;  /* 0x0000001d13317211 */ /* 0x000fe400000f16ff */
[----:B------:R-:W-:Y:S02]  /*4490*/  LEA R44, P0, R10, R31, 0x2 ;  /* 0x0000001f0a2c7211 */ /* 0x000fe400078010ff */
[----:B------:R-:W-:Y:S02]  /*44a0*/  LEA.HI.X.SX32 R47, R21, R29, 0x2, P6 ;  /* 0x0000001d152f7211 */ /* 0x000fe400030f16ff */
[----:B------:R-:W-:Y:S02]  /*44b0*/  LEA R42, P6, R152, R31, 0x2 ;  /* 0x0000001f982a7211 */ /* 0x000fe400078c10ff */
        /* <DEDUP_REMOVED lines=14> */
[----:B------:R-:W-:Y:S02]  /*45a0*/  SHF.R.U64 R170, R176, 0x1c, RZ ;  /* 0x0000001cb0aa7819 */ /* 0x000fe400000012ff */
[-C--:B------:R-:W-:Y:S02]  /*45b0*/  LEA.HI.X.SX32 R31, R7, R29.reuse, 0x2, P6 ;  /* 0x0000001d071f7211 */ /* 0x080fe400030f16ff */
[----:B------:R-:W-:Y:S02]  /*45c0*/  LEA.HI.X.SX32 R29, R6, R29, 0x2, P0 ;  /* 0x0000001d061d7211 */ /* 0x000fe400000f16ff */
[----:B------:R-:W-:Y:S01]  /*45d0*/  LOP3.LUT P0, RZ, R170, 0x1, RZ, 0xc0, !PT ;  /* 0x00000001aaff7812 */ /* 0x000fe2000780c0ff */
[----:B------:R-:W-:Y:S01]  /*45e0*/  VIADD R170, R180, UR8 ;  /* 0x00000008b4aa7c36 */ /* 0x000fe20008000000 */
[----:B------:R-:W-:-:S02]  /*45f0*/  ISETP.GT.AND P6, PT, R17, 0x3f, PT ;  /* 0x0000003f1100780c */ /* 0x000fc40003fc4270 */
[----:B------:R-:W-:Y:S02]  /*4600*/  SHF.R.U64 R4, R176, 0x1b, RZ ;  /* 0x0000001bb0047819 */ /* 0x000fe400000012ff */
[----:B------:R-:W-:Y:S01]  /*4610*/  LDGSTS.E [R170+0xc200], desc[UR16][R58.64], P5 ;  /* 0x0c2000003aaa7fae */ /* 0x000fe2000a921850 */
[----:B------:R-:W-:Y:S02]  /*4620*/  SEL R177, R177, RZ, P6 ;  /* 0x000000ffb1b17207 */ /* 0x000fe40003000000 */
[----:B------:R-:W-:Y:S01]  /*4630*/  LOP3.LUT P6, RZ, R4, 0x1, RZ, 0xc0, !PT ;  /* 0x0000000104ff7812 */ /* 0x000fe200078cc0ff */
[----:B------:R-:W-:Y:S01]  /*4640*/  LDGSTS.E [R170+0xc600], desc[UR16][R56.64], P5 ;  /* 0x0c60000038aa7fae */ /* 0x000fe2000a921850 */
[----:B------:R-:W-:Y:S01]  /*4650*/  IMAD.SHL.U32 R4, R158, 0x20, RZ ;  /* 0x000000209e047824 */ /* 0x000fe200078e00ff */
[----:B------:R-:W-:Y:S02]  /*4660*/  SHF.R.U64 R180, R176, 0x1a, RZ ;  /* 0x0000001ab0b47819 */ /* 0x000fe400000012ff */
[----:B------:R-:W-:Y:S01]  /*4670*/  LDGSTS.E [R170+0xca00], desc[UR16][R54.64], P5 ;  /* 0x0ca0000036aa7fae */ /* 0x000fe2000a921850 */
[----:B------:R-:W-:Y:S01]  /*4680*/  IMAD.WIDE R150, R4, 0x4, R150 ;  /* 0x0000000404967825 */ /* 0x000fe200078e0296 */
[----:B------:R-:W-:-:S02]  /*4690*/  SHF.R.U64 R182, R176, 0x19, RZ ;  /* 0x00000019b0b67819 */ /* 0x000fc400000012ff */
[----:B------:R-:W-:Y:S01]  /*46a0*/  LDGSTS.E [R170+0xce00], desc[UR16][R52.64], P5 ;  /* 0x0ce0000034aa7fae */ /* 0x000fe2000a921850 */
[----:B------:R-:W-:-:S03]  /*46b0*/  IMAD.WIDE R90, R4, 0x4, R90 ;  /* 0x00000004045a7825 */ /* 0x000fc600078e025a */
        /* <DEDUP_REMOVED lines=23> */
[----:B------:R-:W-:Y:S01]  /*4830*/  LOP3.LUT P5, RZ, R180, 0x1, RZ, 0xc0, !PT ;  /* 0x00000001b4ff7812 */ /* 0x000fe200078ac0ff */
[----:B------:R-:W-:Y:S01]  /*4840*/  IMAD.WIDE R114, R4, 0x4, R114 ;  /* 0x0000000404727825 */ /* 0x000fe200078e0272 */
[----:B------:R-:W-:Y:S01]  /*4850*/  SHF.R.U64 R180, R176, 0x18, RZ ;  /* 0x00000018b0b47819 */ /* 0x000fe200000012ff */
[----:B------:R-:W0:Y:S02]  /*4860*/  LDGDEPBAR ;  /* 0x00000000000079af */ /* 0x000e240000000000 */
[C---:B------:R-:W-:Y:S01]  /*4870*/  IMAD.WIDE R116, R4.reuse, 0x4, R116 ;  /* 0x0000000404747825 */ /* 0x040fe200078e0274 */
[----:B------:R-:W-:Y:S03]  /*4880*/  BAR.SYNC.DEFER_BLOCKING 0x0 ;  /* 0x0000000000007b1d */ /* 0x000fe60000010000 */
[----:B------:R-:W-:-:S04]  /*4890*/  IMAD.WIDE R118, R4, 0x4, R118 ;  /* 0x0000000404767825 */ /* 0x000fc800078e0276 */
[----:B------:R-:W-:-:S04]  /*48a0*/  IMAD.WIDE R120, R4, 0x4, R120 ;  /* 0x0000000404787825 */ /* 0x000fc800078e0278 */
[----:B------:R-:W-:-:S04]  /*48b0*/  IMAD.WIDE R122, R4, 0x4, R122 ;  /* 0x00000004047a7825 */ /* 0x000fc800078e027a */
[----:B------:R-:W-:-:S04]  /*48c0*/  IMAD.WIDE R124, R4, 0x4, R124 ;  /* 0x00000004047c7825 */ /* 0x000fc800078e027c */
[----:B------:R-:W-:-:S04]  /*48d0*/  IMAD.WIDE R126, R4, 0x4, R126 ;  /* 0x00000004047e7825 */ /* 0x000fc800078e027e */
[----:B------:R-:W-:Y:S01]  /*48e0*/  IMAD.WIDE R128, R4, 0x4, R128 ;  /* 0x0000000404807825 */ /* 0x000fe200078e0280 */
[----:B------:R-:W-:Y:S01]  /*48f0*/  @!PT LDS RZ, [RZ] ;  /* 0x00000000fffff984 */ /* 0x000fe20000000800 */
[----:B------:R-:W-:Y:S01]  /*4900*/  @!PT LDS RZ, [RZ] ;  /* 0x00000000fffff984 */ /* 0x000fe20000000800 */
[----:B------:R-:W-:Y:S01]  /*4910*/  @!PT LDS RZ, [RZ] ;  /* 0x00000000fffff984 */ /* 0x000fe20000000800 */
[----:B------:R1:W-:Y:S01]  /*4920*/  LDGSTS.E [R185+0x4000], desc[UR16][R150.64], P3 ;  /* 0x0400000096b97fae */ /* 0x0003e20009921850 */
[----:B------:R-:W-:Y:S02]  /*4930*/  LOP3.LUT P3, RZ, R182, 0x1, RZ, 0xc0, !PT ;  /* 0x00000001b6ff7812 */ /* 0x000fe4000786c0ff */
[----:B------:R-:W-:Y:S01]  /*4940*/  IMAD.WIDE R130, R4, 0x4, R130 ;  /* 0x0000000404827825 */ /* 0x000fe200078e0282 */
[----:B------:R-:W-:Y:S01]  /*4950*/  SHF.R.U64 R182, R176, 0x17, RZ ;  /* 0x00000017b0b67819 */ /* 0x000fe200000012ff */
[----:B------:R2:W-:Y:S01]  /*4960*/  LDGSTS.E [R185+0x4004], desc[UR16][R90.64], P4 ;  /* 0x040040005ab97fae */ /* 0x0005e2000a121850 */
[----:B------:R-:W-:Y:S01]  /*4970*/  LOP3.LUT P4, RZ, R180, 0x1, RZ, 0xc0, !PT ;  /* 0x00000001b4ff7812 */ /* 0x000fe2000788c0ff */
[----:B------:R-:W-:Y:S01]  /*4980*/  IMAD.WIDE R132, R4, 0x4, R132 ;  /* 0x0000000404847825 */ /* 0x000fe200078e0284 */
[----:B------:R-:W-:Y:S01]  /*4990*/  SHF.R.U64 R180, R176, 0x16, RZ ;  /* 0x00000016b0b47819 */ /* 0x000fe200000012ff */
[----:B------:R3:W-:Y:S01]  /*49a0*/  LDGSTS.E [R185+0x4008], desc[UR16][R92.64], P2 ;  /* 0x040080005cb97fae */ /* 0x0007e20009121850 */
[----:B------:R-:W-:Y:S01]  /*49b0*/  LOP3.LUT P2, RZ, R182, 0x1, RZ, 0xc0, !PT ;  /* 0x00000001b6ff7812 */ /* 0x000fe2000784c0ff */
[----:B------:R-:W-:Y:S01]  /*49c0*/  IMAD.WIDE R134, R4, 0x4, R134 ;  /* 0x0000000404867825 */ /* 0x000fe200078e0286 */
[----:B-1----:R-:W-:Y:S01]  /*49d0*/  SHF.R.U64 R150, R176, 0x15, RZ ;  /* 0x00000015b0967819 */ /* 0x002fe200000012ff */
[----:B------:R1:W-:Y:S01]  /*49e0*/  LDGSTS.E [R185+0x400c], desc[UR16][R94.64], P0 ;  /* 0x0400c0005eb97fae */ /* 0x0003e20008121850 */
[----:B------:R-:W-:Y:S01]  /*49f0*/  LOP3.LUT P0, RZ, R180, 0x1, RZ, 0xc0, !PT ;  /* 0x00000001b4ff7812 */ /* 0x000fe2000780c0ff */
[----:B------:R-:W-:Y:S01]  /*4a00*/  IMAD.WIDE R136, R4, 0x4, R136 ;  /* 0x0000000404887825 */ /* 0x000fe200078e0288 */
[----:B--2---:R-:W-:Y:S01]  /*4a10*/  SHF.R.U64 R90, R176, 0x14, RZ ;  /* 0x00000014b05a7819 */ /* 0x004fe200000012ff */
[----:B------:R2:W-:Y:S01]  /*4a20*/  LDGSTS.E [R183+0x4000], desc[UR16][R96.64], P6 ;  /* 0x0400000060b77fae */ /* 0x0005e2000b121850 */
[----:B------:R-:W-:Y:S01]  /*4a30*/  LOP3.LUT P6, RZ, R150, 0x1, RZ, 0xc0, !PT ;  /* 0x0000000196ff7812 */ /* 0x000fe200078cc0ff */
        /* <DEDUP_REMOVED lines=69> */
[C---:B------:R-:W-:Y:S01]  /*4e90*/  SHF.R.U64 R90, R176.reuse, 0x2, RZ ;  /* 0x00000002b05a7819 */ /* 0x040fe200000012ff */
[----:B------:R5:W-:Y:S01]  /*4ea0*/  LDGSTS.E [R174+0x4008], desc[UR16][R132.64], P6 ;  /* 0x0400800084ae7fae */ /* 0x000be2000b121850 */
[----:B------:R-:W-:Y:S01]  /*4eb0*/  SHF.R.U64 R176, R176, 0x1, RZ ;  /* 0x00000001b0b07819 */ /* 0x000fe200000012ff */
[----:B------:R-:W-:Y:S01]  /*4ec0*/  IMAD.WIDE R36, R186, 0x4, R36 ;  /* 0x00000004ba247825 */ /* 0x000fe200078e0224 */
[----:B------:R-:W-:Y:S01]  /*4ed0*/  LOP3.LUT P6, RZ, R91, 0x1, RZ, 0xc0, !PT ;  /* 0x000000015bff7812 */ /* 0x000fe200078cc0ff */
[----:B------:R5:W-:Y:S01]  /*4ee0*/  LDGSTS.E [R174+0x400c], desc[UR16][R134.64], P5 ;  /* 0x0400c00086ae7fae */ /* 0x000be2000a921850 */
[----:B------:R-:W-:Y:S01]  /*4ef0*/  LOP3.LUT P5, RZ, R90, 0x1, RZ, 0xc0, !PT ;  /* 0x000000015aff7812 */ /* 0x000fe200078ac0ff */
[----:B------:R-:W-:Y:S01]  /*4f00*/  IMAD.WIDE R34, R186, 0x4, R34 ;  /* 0x00000004ba227825 */ /* 0x000fe200078e0222 */
[----:B------:R-:W-:Y:S01]  /*4f10*/  CS2R R90, SRZ ;  /* 0x00000000005a7805 */ /* 0x000fe2000001ff00 */
[----:B------:R5:W-:Y:S01]  /*4f20*/  LDGSTS.E [R175+0x4000], desc[UR16][R136.64], P3 ;  /* 0x0400000088af7fae */ /* 0x000be20009921850 */
[----:B------:R-:W-:Y:S01]  /*4f30*/  LOP3.LUT P3, RZ, R176, 0x1, RZ, 0xc0, !PT ;  /* 0x00000001b0ff7812 */ /* 0x000fe2000786c0ff */
[C---:B------:R-:W-:Y:S01]  /*4f40*/  IMAD.WIDE R32, R186.reuse, 0x4, R32 ;  /* 0x00000004ba207825 */ /* 0x040fe200078e0220 */
[----:B---3--:R-:W-:Y:S01]  /*4f50*/  CS2R R92, SRZ ;  /* 0x00000000005c7805 */ /* 0x008fe2000001ff00 */
[----:B------:R3:W-:Y:S01]  /*4f60*/  LDGSTS.E [R175+0x4004], desc[UR16][R138.64], P4 ;  /* 0x040040008aaf7fae */ /* 0x0007e2000a121850 */
[----:B------:R-:W-:Y:S01]  /*4f70*/  ISETP.NE.U32.AND P4, PT, R177, RZ, PT ;  /* 0x000000ffb100720c */ /* 0x000fe20003f85070 */
[C---:B------:R-:W-:Y:S01]  /*4f80*/  IMAD.WIDE R30, R186.reuse, 0x4, R30 ;  /* 0x00000004ba1e7825 */ /* 0x040fe200078e021e */
[----:B-1----:R-:W-:Y:S01]  /*4f90*/  CS2R R94, SRZ ;  /* 0x00000000005e7805 */ /* 0x002fe2000001ff00 */
[----:B------:R1:W-:Y:S01]  /*4fa0*/  LDGSTS.E [R175+0x4008], desc[UR16][R140.64], P2 ;  /* 0x040080008caf7fae */ /* 0x0003e20009121850 */
[----:B--2---:R-:W-:Y:S01]  /*4fb0*/  CS2R R96, SRZ ;  /* 0x0000000000607805 */ /* 0x004fe2000001ff00 */
[----:B------:R-:W-:Y:S01]  /*4fc0*/  IMAD.WIDE R28, R186, 0x4, R28 ;  /* 0x00000004ba1c7825 */ /* 0x000fe200078e021c */
[----:B----4-:R-:W-:Y:S01]  /*4fd0*/  CS2R R98, SRZ ;  /* 0x0000000000627805 */ /* 0x010fe2000001ff00 */
[----:B------:R2:W-:Y:S01]  /*4fe0*/  LDGSTS.E [R175+0x400c], desc[UR16][R142.64], P0 ;  /* 0x0400c0008eaf7fae */ /* 0x0005e20008121850 */
[----:B------:R-:W-:-:S02]  /*4ff0*/  ISETP.GE.AND P0, PT, R17, 0x20, PT ;  /* 0x000000201100780c */ /* 0x000fc40003f06270 */
[----:B-----5:R-:W-:Y:S02]  /*5000*/  CS2R R100, SRZ ;  /* 0x0000000000647805 */ /* 0x020fe4000001ff00 */
[----:B------:R-:W-:Y:S01]  /*5010*/  CS2R R102, SRZ ;  /* 0x0000000000667805 */ /* 0x000fe2000001ff00 */
[----:B------:R4:W-:Y:S01]  /*5020*/  LDGSTS.E [R172+0x4000], desc[UR16][R144.64], P6 ;  /* 0x0400000090ac7fae */ /* 0x0009e2000b121850 */
[----:B------:R-:W-:Y:S02]  /*5030*/  CS2R R104, SRZ ;  /* 0x0000000000687805 */ /* 0x000fe4000001ff00 */
[----:B------:R-:W-:Y:S02]  /*5040*/  CS2R R106, SRZ ;  /* 0x00000000006a7805 */ /* 0x000fe4000001ff00 */
[----:B------:R-:W-:Y:S01]  /*5050*/  CS2R R108, SRZ ;  /* 0x00000000006c7805 */ /* 0x000fe2000001ff00 */
[----:B------:R5:W-:Y:S01]  /*5060*/  LDGSTS.E [R172+0x4004], desc[UR16][R146.64], P5 ;  /* 0x0400400092ac7fae */ /* 0x000be2000a921850 */
[----:B------:R-:W-:-:S02]  /*5070*/  CS2R R110, SRZ ;  /* 0x00000000006e7805 */ /* 0x000fc4000001ff00 */
[----:B------:R-:W-:Y:S02]  /*5080*/  CS2R R112, SRZ ;  /* 0x0000000000707805 */ /* 0x000fe4000001ff00 */
[----:B------:R-:W-:Y:S01]  /*5090*/  CS2R R114, SRZ ;  /* 0x0000000000727805 */ /* 0x000fe2000001ff00 */
[----:B------:R5:W-:Y:S01]  /*50a0*/  LDGSTS.E [R172+0x4008], desc[UR16][R148.64], P3 ;  /* 0x0400800094ac7fae */ /* 0x000be20009921850 */
[----:B------:R-:W-:Y:S02]  /*50b0*/  CS2R R116, SRZ ;  /* 0x0000000000747805 */ /* 0x000fe4000001ff00 */
[----:B------:R-:W-:Y:S02]  /*50c0*/  CS2R R118, SRZ ;  /* 0x0000000000767805 */ /* 0x000fe4000001ff00 */
[----:B------:R-:W-:Y:S01]  /*50d0*/  CS2R R120, SRZ ;  /* 0x0000000000787805 */ /* 0x000fe2000001ff00 */
[----:B------:R-:W-:Y:S01]  /*50e0*/  LDGSTS.E [R172+0x400c], desc[UR16][R24.64], !P1 ;  /* 0x0400c00018ac7fae */ /* 0x000fe2000c921850 */
[----:B------:R-:W-:-:S02]  /*50f0*/  CS2R R122, SRZ ;  /* 0x00000000007a7805 */ /* 0x000fc4000001ff00 */
[----:B------:R-:W-:Y:S02]  /*5100*/  CS2R R124, SRZ ;  /* 0x00000000007c7805 */ /* 0x000fe4000001ff00 */
[----:B------:R-:W-:Y:S01]  /*5110*/  CS2R R126, SRZ ;  /* 0x00000000007e7805 */ /* 0x000fe2000001ff00 */
[----:B------:R-:W0:Y:S01]  /*5120*/  LDGDEPBAR ;  /* 0x00000000000079af */ /* 0x000e220000000000 */
[----:B------:R-:W-:Y:S02]  /*5130*/  CS2R R128, SRZ ;  /* 0x0000000000807805 */ /* 0x000fe4000001ff00 */
[----:B------:R-:W-:Y:S02]  /*5140*/  CS2R R130, SRZ ;  /* 0x0000000000827805 */ /* 0x000fe4000001ff00 */
[----:B------:R-:W-:Y:S01]  /*5150*/  CS2R R132, SRZ ;  /* 0x0000000000847805 */ /* 0x000fe2000001ff00 */
[----:B------:R5:W-:Y:S01]  /*5160*/  LDGSTS.E [R171+0x10000], desc[UR16][R88.64], P4 ;  /* 0x1000000058ab7fae */ /* 0x000be2000a121850 */
[----:B------:R-:W-:-:S02]  /*5170*/  CS2R R134, SRZ ;  /* 0x0000000000867805 */ /* 0x000fc4000001ff00 */
[----:B------:R-:W-:Y:S02]  /*5180*/  CS2R R136, SRZ ;  /* 0x0000000000887805 */ /* 0x000fe4000001ff00 */
[----:B---3--:R-:W-:Y:S01]  /*5190*/  CS2R R138, SRZ ;  /* 0x00000000008a7805 */ /* 0x008fe2000001ff00 */
[----:B------:R3:W-:Y:S01]  /*51a0*/  LDGSTS.E [R171+0x10400], desc[UR16][R86.64], P4 ;  /* 0x1040000056ab7fae */ /* 0x0007e2000a121850 */
[----:B-1----:R-:W-:Y:S02]  /*51b0*/  CS2R R140, SRZ ;  /* 0x00000000008c7805 */ /* 0x002fe4000001ff00 */
[----:B--2---:R-:W-:Y:S02]  /*51c0*/  CS2R R142, SRZ ;  /* 0x00000000008e7805 */ /* 0x004fe4000001ff00 */
[----:B----4-:R-:W-:Y:S01]  /*51d0*/  CS2R R144, SRZ ;  /* 0x0000000000907805 */ /* 0x010fe2000001ff00 */
[----:B------:R1:W-:Y:S01]  /*51e0*/  LDGSTS.E [R171+0x10800], desc[UR16][R26.64], P4 ;  /* 0x108000001aab7fae */ /* 0x0003e2000a121850 */
[----:B-----5:R-:W-:-:S02]  /*51f0*/  CS2R R146, SRZ ;  /* 0x0000000000927805 */ /* 0x020fc4000001ff00 */
[----:B------:R-:W-:Y:S02]  /*5200*/  CS2R R148, SRZ ;  /* 0x0000000000947805 */ /* 0x000fe4000001ff00 */
[----:B------:R-:W-:Y:S01]  /*5210*/  CS2R R150, SRZ ;  /* 0x0000000000967805 */ /* 0x000fe2000001ff00 */
[----:B------:R2:W-:Y:S01]  /*5220*/  LDGSTS.E [R171+0x10c00], desc[UR16][R84.64], P4 ;  /* 0x10c0000054ab7fae */ /* 0x0005e2000a121850 */
[----:B------:R-:W-:Y:S02]  /*5230*/  CS2R R88, SRZ ;  /* 0x0000000000587805 */ /* 0x000fe4000001ff00 */
[----:B------:R-:W-:Y:S01]  /*5240*/  CS2R R24, SRZ ;  /* 0x0000000000187805 */ /* 0x000fe2000001ff00 */
[----:B------:R4:W-:Y:S01]  /*5250*/  LDGSTS.E [R171+0x11000], desc[UR16][R82.64], P4 ;  /* 0x1100000052ab7fae */ /* 0x0009e2000a121850 */
[----:B---3--:R-:W-:-:S03]  /*5260*/  CS2R R86, SRZ ;  /* 0x0000000000567805 */ /* 0x008fc6000001ff00 */
[----:B------:R3:W-:Y:S01]  /*5270*/  LDGSTS.E [R171+0x11400], desc[UR16][R80.64], P4 ;  /* 0x1140000050ab7fae */ /* 0x0007e2000a121850 */
[----:B-1----:R-:W-:-:S03]  /*5280*/  CS2R R26, SRZ ;  /* 0x00000000001a7805 */ /* 0x002fc6000001ff00 */
[----:B------:R1:W-:Y:S01]  /*5290*/  LDGSTS.E [R171+0x11800], desc[UR16][R78.64], P4 ;  /* 0x118000004eab7fae */ /* 0x0003e2000a121850 */
[----:B--2---:R-:W-:-:S03]  /*52a0*/  CS2R R84, SRZ ;  /* 0x0000000000547805 */ /* 0x004fc6000001ff00 */
[----:B------:R2:W-:Y:S01]  /*52b0*/  LDGSTS.E [R171+0x11c00], desc[UR16][R76.64], P4 ;  /* 0x11c000004cab7fae */ /* 0x0005e2000a121850 */
[----:B----4-:R-:W-:-:S03]  /*52c0*/  CS2R R82, SRZ ;  /* 0x0000000000527805 */ /* 0x010fc6000001ff00 */
        /* <DEDUP_REMOVED lines=48> */
[----:B------:R-:W0:Y:S01]  /*55d0*/  LDGDEPBAR ;  /* 0x00000000000079af */ /* 0x000e220000000000 */
[----:B---3--:R-:W-:Y:S02]  /*55e0*/  CS2R R32, SRZ ;  /* 0x0000000000207805 */ /* 0x008fe4000001ff00 */
[----:B-1----:R-:W-:Y:S02]  /*55f0*/  CS2R R30, SRZ ;  /* 0x00000000001e7805 */ /* 0x002fe4000001ff00 */
[----:B--2---:R-:W-:Y:S01]  /*5600*/  CS2R R28, SRZ ;  /* 0x00000000001c7805 */ /* 0x004fe2000001ff00 */
[----:B------:R-:W-:Y:S06]  /*5610*/  @!P0 BRA `(.L_x_0) ;  /* 0x0000003000ac8947 */ /* 0x000fec0003800000 */
[----:B------:R-:W-:Y:S01]  /*5620*/  SHF.R.S32.HI R24, RZ, 0x1f, R169 ;  /* 0x0000001fff187819 */ /* 0x000fe200000114a9 */
[----:B------:R-:W-:Y:S01]  /*5630*/  IMAD.SHL.U32 R205, R186, 0x8, RZ ;  /* 0x00000008bacd7824 */ /* 0x000fe200078e00ff */
[----:B------:R-:W-:Y:S01]  /*5640*/  SHF.R.S32.HI R185, RZ, 0x1f, R186 ;  /* 0x0000001fffb97819 */ /* 0x000fe200000114ba */
[----:B------:R-:W-:Y:S01]  /*5650*/  IMAD.MOV.U32 R188, RZ, RZ, RZ ;  /* 0x000000ffffbc7224 */ /* 0x000fe200078e00ff */
[----:B------:R-:W-:Y:S02]  /*5660*/  SHF.L.U64.HI R25, R169, 0x2, R24 ;  /* 0x00000002a9197819 */ /* 0x000fe40000010218 */
[----:B------:R-:W-:Y:S02]  /*5670*/  CS2R R88, SRZ ;  /* 0x0000000000587805 */ /* 0x000fe4000001ff00 */
[----:B------:R-:W-:Y:S02]  /*5680*/  SHF.R.S32.HI R29, RZ, 0x1f, R6 ;  /* 0x0000001fff1d7819 */ /* 0x000fe40000011406 */
[----:B------:R-:W-:-:S02]  /*5690*/  CS2R R90, SRZ ;  /* 0x00000000005a7805 */ /* 0x000fc4000001ff00 */
[----:B------:R-:W-:Y:S02]  /*56a0*/  SHF.R.S32.HI R24, RZ, 0x1f, R5 ;  /* 0x0000001fff187819 */ /* 0x000fe40000011405 */
[----:B------:R-:W-:Y:S02]  /*56b0*/  CS2R R92, SRZ ;  /* 0x00000000005c7805 */ /* 0x000fe4000001ff00 */
[----:B------:R-:W-:Y:S02]  /*56c0*/  SHF.R.S32.HI R208, RZ, 0x1f, R17 ;  /* 0x0000001fffd07819 */ /* 0x000fe40000011411 */
[----:B------:R-:W-:Y:S02]  /*56d0*/  CS2R R94, SRZ ;  /* 0x00000000005e7805 */ /* 0x000fe4000001ff00 */
[----:B------:R-:W-:Y:S02]  /*56e0*/  SHF.L.U64.HI R204, R186, 0x3, R185 ;  /* 0x00000003bacc7819 */ /* 0x000fe400000102b9 */
[----:B------:R-:W-:-:S02]  /*56f0*/  CS2R R96, SRZ ;  /* 0x0000000000607805 */ /* 0x000fc4000001ff00 */
[----:B------:R-:W-:Y:S02]  /*5700*/  LEA R184, P0, R6, R205, 0x2 ;  /* 0x000000cd06b87211 */ /* 0x000fe400078010ff */
[----:B------:R-:W-:Y:S02]  /*5710*/  CS2R R98, SRZ ;  /* 0x0000000000627805 */ /* 0x000fe4000001ff00 */
[----:B------:R-:W-:Y:S02]  /*5720*/  SHF.R.S32.HI R27, RZ, 0x1f, R158 ;  /* 0x0000001fff1b7819 */ /* 0x000fe4000001149e */
[----:B------:R-:W-:Y:S02]  /*5730*/  CS2R R100, SRZ ;  /* 0x0000000000647805 */ /* 0x000fe4000001ff00 */
[----:B------:R-:W-:Y:S02]  /*5740*/  SHF.L.U64.HI R5, R5, 0x2, R24 ;  /* 0x0000000205057819 */ /* 0x000fe40000010218 */
[----:B------:R-:W-:-:S02]  /*5750*/  CS2R R102, SRZ ;  /* 0x0000000000667805 */ /* 0x000fc4000001ff00 */
[----:B------:R-:W-:Y:S02]  /*5760*/  LEA.HI R208, R208, R17, RZ, 0x5 ;  /* 0x00000011d0d07211 */ /* 0x000fe400078f28ff */
[----:B------:R-:W-:Y:S02]  /*5770*/  CS2R R104, SRZ ;  /* 0x0000000000687805 */ /* 0x000fe4000001ff00 */
[----:B------:R-:W-:Y:S02]  /*5780*/  LEA.HI.X R54, R6, R204, R29, 0x2, P0 ;  /* 0x000000cc06367211 */ /* 0x000fe400000f141d */
[----:B------:R-:W-:Y:S02]  /*5790*/  CS2R R106, SRZ ;  /* 0x00000000006a7805 */ /* 0x000fe4000001ff00 */
[----:B------:R-:W-:Y:S02]  /*57a0*/  SHF.R.S32.HI R26, RZ, 0x1f, R13 ;  /* 0x0000001fff1a7819 */ /* 0x000fe4000001140d */
[----:B------:R-:W-:-:S02]  /*57b0*/  CS2R R108, SRZ ;  /* 0x00000000006c7805 */ /* 0x000fc4000001ff00 */
[----:B------:R-:W-:Y:S02]  /*57c0*/  SHF.R.S32.HI R24, RZ, 0x1f, R7 ;  /* 0x0000001fff187819 */ /* 0x000fe40000011407 */
[----:B------:R-:W-:Y:S02]  /*57d0*/  CS2R R110, SRZ ;  /* 0x00000000006e7805 */ /* 0x000fe4000001ff00 */
[----:B------:R-:W-:Y:S02]  /*57e0*/  SHF.R.S32.HI R17, RZ, 0x1f, R14 ;  /* 0x0000001fff117819 */ /* 0x000fe4000001140e */
[----:B------:R-:W-:Y:S02]  /*57f0*/  CS2R R112, SRZ ;  /* 0x0000000000707805 */ /* 0x000fe4000001ff00 */
[----:B------:R-:W-:Y:S02]  /*5800*/  SHF.R.S32.HI R6, RZ, 0x1f, R9 ;  /* 0x0000001fff067819 */ /* 0x000fe40000011409 */
[----:B------:R-:W-:-:S02]  /*5810*/  CS2R R114, SRZ ;  /* 0x0000000000727805 */ /* 0x000fc4000001ff00 */
[-C--:B------:R-:W-:Y:S02]  /*5820*/  LEA R52, P0, R13, R205.reuse, 0x2 ;  /* 0x000000cd0d347211 */ /* 0x080fe400078010ff */
[----:B------:R-:W-:Y:S02]  /*5830*/  CS2R R116, SRZ ;  /* 0x0000000000747805 */ /* 0x000fe4000001ff00 */
[-C--:B------:R-:W-:Y:S02]  /*5840*/  LEA R50, P1, R7, R205.reuse, 0x2 ;  /* 0x000000cd07327211 */ /* 0x080fe400078210ff */
[----:B------:R-:W-:Y:S02]  /*5850*/  CS2R R118, SRZ ;  /* 0x0000000000767805 */ /* 0x000fe4000001ff00 */
[----:B------:R-:W-:Y:S02]  /*5860*/  LEA R48, P2, R14, R205, 0x2 ;  /* 0x000000cd0e307211 */ /* 0x000fe400078410ff */
[----:B------:R-:W-:-:S02]  /*5870*/  CS2R R120, SRZ ;  /* 0x0000000000787805 */ /* 0x000fc4000001ff00 */
[----:B------:R-:W-:Y:S02]  /*5880*/  LEA R46, P3, R9, R205, 0x2 ;  /* 0x000000cd092e7211 */ /* 0x000fe400078610ff */
[----:B------:R-:W-:Y:S02]  /*5890*/  CS2R R122, SRZ ;  /* 0x00000000007a7805 */ /* 0x000fe4000001ff00 */
[----:B------:R-:W-:Y:S02]  /*58a0*/  SHF.L.U64.HI R158, R158, 0x2, R27 ;  /* 0x000000029e9e7819 */ /* 0x000fe4000001021b */
[----:B------:R-:W-:Y:S02]  /*58b0*/  CS2R R124, SRZ ;  /* 0x00000000007c7805 */ /* 0x000fe4000001ff00 */
[----:B------:R-:W-:Y:S02]  /*58c0*/  LEA.HI.X R53, R13, R204, R26, 0x2, P0 ;  /* 0x000000cc0d357211 */ /* 0x000fe400000f141a */
[----:B------:R-:W-:-:S02]  /*58d0*/  CS2R R126, SRZ ;  /* 0x00000000007e7805 */ /* 0x000fc4000001ff00 */
[-C--:B------:R-:W-:Y:S01]  /*58e0*/  LEA.HI.X R51, R7, R204.reuse, R24, 0x2, P1 ;  /* 0x000000cc07337211 */ /* 0x080fe200008f1418 */
[----:B------:R1:W-:Y:S01]  /*58f0*/  STL [R1], R158 ;  /* 0x0000009e01007387 */ /* 0x0003e20000100800 */
[-C--:B------:R-:W-:Y:S02]  /*5900*/  LEA.HI.X R49, R14, R204.reuse, R17, 0x2, P2 ;  /* 0x000000cc0e317211 */ /* 0x080fe400010f1411 */
[----:B------:R-:W-:Y:S02]  /*5910*/  CS2R R128, SRZ ;  /* 0x0000000000807805 */ /* 0x000fe4000001ff00 */
[----:B------:R-:W-:Y:S02]  /*5920*/  LEA.HI.X R47, R9, R204, R6, 0x2, P3 ;  /* 0x000000cc092f7211 */ /* 0x000fe400018f1406 */
[----:B------:R-:W-:Y:S02]  /*5930*/  CS2R R130, SRZ ;  /* 0x0000000000827805 */ /* 0x000fe4000001ff00 */
[----:B------:R-:W-:-:S02]  /*5940*/  SHF.R.S32.HI R14, RZ, 0x1f, R15 ;  /* 0x0000001fff0e7819 */ /* 0x000fc4000001140f */
[----:B------:R-:W-:Y:S02]  /*5950*/  CS2R R132, SRZ ;  /* 0x0000000000847805 */ /* 0x000fe4000001ff00 */
[----:B------:R-:W-:Y:S02]  /*5960*/  SHF.R.S32.HI R6, RZ, 0x1f, R11 ;  /* 0x0000001fff067819 */ /* 0x000fe4000001140b */
[----:B------:R-:W-:Y:S02]  /*5970*/  CS2R R134, SRZ ;  /* 0x0000000000867805 */ /* 0x000fe4000001ff00 */
[----:B------:R-:W-:Y:S02]  /*5980*/  SHF.R.S32.HI R9, RZ, 0x1f, R16 ;  /* 0x0000001fff097819 */ /* 0x000fe40000011410 */
[----:B------:R-:W-:Y:S02]  /*5990*/  CS2R R136, SRZ ;  /* 0x0000000000887805 */ /* 0x000fe4000001ff00 */
[----:B------:R-:W-:-:S02]  /*59a0*/  SHF.R.S32.HI R7, RZ, 0x1f, R8 ;  /* 0x0000001fff077819 */ /* 0x000fc40000011408 */
[----:B------:R-:W-:Y:S02]  /*59b0*/  CS2R R138, SRZ ;  /* 0x00000000008a7805 */ /* 0x000fe4000001ff00 */
[-C--:B------:R-:W-:Y:S02]  /*59c0*/  LEA R44, P0, R15, R205.reuse, 0x2 ;  /* 0x000000cd0f2c7211 */ /* 0x080fe400078010ff */
[----:B------:R-:W-:Y:S02]  /*59d0*/  CS2R R140, SRZ ;  /* 0x00000000008c7805 */ /* 0x000fe4000001ff00 */
[-C--:B------:R-:W-:Y:S02]  /*59e0*/  LEA R42, P1, R11, R205.reuse, 0x2 ;  /* 0x000000cd0b2a7211 */ /* 0x080fe400078210ff */
[----:B------:R-:W-:Y:S02]  /*59f0*/  CS2R R142, SRZ ;  /* 0x00000000008e7805 */ /* 0x000fe4000001ff00 */
[----:B------:R-:W-:-:S02]  /*5a00*/  LEA R40, P2, R16, R205, 0x2 ;  /* 0x000000cd10287211 */ /* 0x000fc400078410ff */
[----:B------:R-:W-:Y:S02]  /*5a10*/  CS2R R144, SRZ ;  /* 0x0000000000907805 */ /* 0x000fe4000001ff00 */
[----:B------:R-:W-:Y:S02]  /*5a20*/  LEA R13, P3, R8, R205, 0x2 ;  /* 0x000000cd080d7211 */ /* 0x000fe400078610ff */
[----:B------:R-:W-:Y:S02]  /*5a30*/  CS2R R146, SRZ ;  /* 0x0000000000927805 */ /* 0x000fe4000001ff00 */
[-C--:B------:R-:W-:Y:S02]  /*5a40*/  LEA.HI.X R45, R15, R204.reuse, R14, 0x2, P0 ;  /* 0x000000cc0f2d7211 */ /* 0x080fe400000f140e */
[----:B------:R-:W-:Y:S02]  /*5a50*/  CS2R R148, SRZ ;  /* 0x0000000000947805 */ /* 0x000fe4000001ff00 */
[----:B------:R-:W-:-:S02]  /*5a60*/  LEA.HI.X R43, R11, R204, R6, 0x2, P1 ;  /* 0x000000cc0b2b7211 */ /* 0x000fc400008f1406 */
[----:B------:R-:W-:Y:S02]  /*5a70*/  CS2R R150, SRZ ;  /* 0x0000000000967805 */ /* 0x000fe4000001ff00 */
[-C--:B------:R-:W-:Y:S02]  /*5a80*/  LEA.HI.X R41, R16, R204.reuse, R9, 0x2, P2 ;  /* 0x000000cc10297211 */ /* 0x080fe400010f1409 */
[----:B------:R-:W-:Y:S02]  /*5a90*/  CS2R R56, SRZ ;  /* 0x0000000000387805 */ /* 0x000fe4000001ff00 */
[----:B-1----:R-:W-:Y:S02]  /*5aa0*/  LEA.HI.X R158, R8, R204, R7, 0x2, P3 ;  /* 0x000000cc089e7211 */ /* 0x002fe400018f1407 */
        /* <DEDUP_REMOVED lines=11> */
[-C--:B------:R-:W-:Y:S01]  /*5b60*/  LEA R17, P1, R12, R205.reuse, 0x2 ;  /* 0x000000cd0c117211 */ /* 0x080fe200078210ff */
[----:B------:R-:W-:Y:S01]  /*5b70*/  UMOV UR9, 0x1 ;  /* 0x0000000100097882 */ /* 0x000fe20000000000 */
[-C--:B------:R-:W-:Y:S01]  /*5b80*/  LEA R36, P2, R155, R205.reuse, 0x2 ;  /* 0x000000cd9b247211 */ /* 0x080fe200078410ff */
[----:B------:R-:W-:Y:S01]  /*5b90*/  UMOV UR10, 0xffffffff ;  /* 0xffffffff000a7882 */ /* 0x000fe20000000000 */
[----:B------:R-:W-:-:S02]  /*5ba0*/  LEA R34, P3, R154, R205, 0x2 ;  /* 0x000000cd9a227211 */ /* 0x000fc400078610ff */
[-C--:B------:R-:W-:Y:S02]  /*5bb0*/  LEA.HI.X R39, R156, R204.reuse, R11, 0x2, P0 ;  /* 0x000000cc9c277211 */ /* 0x080fe400000f140b */
[-C--:B------:R-:W-:Y:S02]  /*5bc0*/  LEA.HI.X R38, R12, R204.reuse, R9, 0x2, P1 ;  /* 0x000000cc0c267211 */ /* 0x080fe400008f1409 */
[-C--:B------:R-:W-:Y:S02]  /*5bd0*/  LEA.HI.X R37, R155, R204.reuse, R6, 0x2, P2 ;  /* 0x000000cc9b257211 */ /* 0x080fe400010f1406 */
[----:B------:R-:W-:Y:S02]  /*5be0*/  LEA.HI.X R35, R154, R204, R7, 0x2, P3 ;  /* 0x000000cc9a237211 */ /* 0x000fe400018f1407 */
[----:B------:R-:W-:Y:S02]  /*5bf0*/  SHF.R.S32.HI R8, RZ, 0x1f, R153 ;  /* 0x0000001fff087819 */ /* 0x000fe40000011499 */
[----:B------:R-:W-:-:S02]  /*5c00*/  SHF.R.S32.HI R9, RZ, 0x1f, R152 ;  /* 0x0000001fff097819 */ /* 0x000fc40000011498 */
[----:B------:R-:W-:Y:S02]  /*5c10*/  SHF.R.S32.HI R6, RZ, 0x1f, R23 ;  /* 0x0000001fff067819 */ /* 0x000fe40000011417 */
[----:B------:R-:W-:Y:S02]  /*5c20*/  SHF.R.S32.HI R7, RZ, 0x1f, R10 ;  /* 0x0000001fff077819 */ /* 0x000fe4000001140a */
[-C--:B------:R-:W-:Y:S02]  /*5c30*/  LEA R32, P0, R153, R205.reuse, 0x2 ;  /* 0x000000cd99207211 */ /* 0x080fe400078010ff */
[-C--:B------:R-:W-:Y:S02]  /*5c40*/  LEA R31, P1, R152, R205.reuse, 0x2 ;  /* 0x000000cd981f7211 */ /* 0x080fe400078210ff */
[-C--:B------:R-:W-:Y:S02]  /*5c50*/  LEA R155, P2, R23, R205.reuse, 0x2 ;  /* 0x000000cd179b7211 */ /* 0x080fe400078410ff */
        /* <DEDUP_REMOVED lines=8> */
[-C--:B------:R-:W-:Y:S02]  /*5ce0*/  LEA R159, P0, R22, R205.reuse, 0x2 ;  /* 0x000000cd169f7211 */ /* 0x080fe400078010ff */
[-C--:B------:R-:W-:Y:S02]  /*5cf0*/  LEA R28, P2, R20, R205.reuse, 0x2 ;  /* 0x000000cd141c7211 */ /* 0x080fe400078410ff */
[----:B------:R-:W-:Y:S02]  /*5d00*/  LEA R27, P3, R19, R205, 0x2 ;  /* 0x000000cd131b7211 */ /* 0x000fe400078610ff */
[-C--:B------:R-:W-:Y:S02]  /*5d10*/  LEA.HI.X R174, R22, R204.reuse, R9, 0x2, P0 ;  /* 0x000000cc16ae7211 */ /* 0x080fe400000f1409 */
[----:B------:R-:W-:-:S02]  /*5d20*/  LEA.HI.X R176, R20, R204, R7, 0x2, P2 ;  /* 0x000000cc14b07211 */ /* 0x000fc400010f1407 */
[----:B------:R-:W-:Y:S02]  /*5d30*/  LEA.HI.X R177, R19, R204, R6, 0x2, P3 ;  /* 0x000000cc13b17211 */ /* 0x000fe400018f1406 */
[----:B------:R-:W-:Y:S02]  /*5d40*/  SHF.R.S32.HI R8, RZ, 0x1f, R21 ;  /* 0x0000001fff087819 */ /* 0x000fe40000011415 */
[----:B------:R-:W-:Y:S02]  /*5d50*/  LEA R29, P1, R21, R205, 0x2 ;  /* 0x000000cd151d7211 */ /* 0x000fe400078210ff */
[----:B------:R-:W-:Y:S02]  /*5d60*/  SHF.R.S32.HI R9, RZ, 0x1f, R18 ;  /* 0x0000001fff097819 */ /* 0x000fe40000011412 */
[----:B------:R-:W-:Y:S02]  /*5d70*/  SHF.R.S32.HI R7, RZ, 0x1f, R160 ;  /* 0x0000001fff077819 */ /* 0x000fe400000114a0 */
[----:B------:R-:W-:-:S02]  /*5d80*/  SHF.R.S32.HI R6, RZ, 0x1f, R161 ;  /* 0x0000001fff067819 */ /* 0x000fc400000114a1 */
[-C--:B------:R-:W-:Y:S02]  /*5d90*/  LEA R24, P0, R18, R205.reuse, 0x2 ;  /* 0x000000cd12187211 */ /* 0x080fe400078010ff */
[-C--:B------:R-:W-:Y:S02]  /*5da0*/  LEA R171, P2, R160, R205.reuse, 0x2 ;  /* 0x000000cda0ab7211 */ /* 0x080fe400078410ff */
[----:B------:R-:W-:Y:S02]  /*5db0*/  LEA R189, P3, R161, R205, 0x2 ;  /* 0x000000cda1bd7211 */ /* 0x000fe400078610ff */
[-C--:B------:R-:W-:Y:S02]  /*5dc0*/  LEA.HI.X R175, R21, R204.reuse, R8, 0x2, P1 ;  /* 0x000000cc15af7211 */ /* 0x080fe400008f1408 */
        /* <DEDUP_REMOVED lines=16> */
[-C--:B------:R-:W-:Y:S02]  /*5ed0*/  LEA R195, P1, R163, R205.reuse, 0x2 ;  /* 0x000000cda3c37211 */ /* 0x080fe400078210ff */
[----:B------:R-:W-:Y:S02]  /*5ee0*/  SHF.R.S32.HI R9, RZ, 0x1f, R166 ;  /* 0x0000001fff097819 */ /* 0x000fe400000114a6 */
[----:B------:R-:W-:Y:S02]  /*5ef0*/  SHF.R.S32.HI R6, RZ, 0x1f, R167 ;  /* 0x0000001fff067819 */ /* 0x000fe400000114a7 */
[----:B------:R-:W-:-:S02]  /*5f00*/  LEA R201, P0, R166, R205, 0x2 ;  /* 0x000000cda6c97211 */ /* 0x000fc400078010ff */
[-C--:B------:R-:W-:Y:S02]  /*5f10*/  LEA R203, P2, R167, R205.reuse, 0x2 ;  /* 0x000000cda7cb7211 */ /* 0x080fe400078410ff */
[----:B------:R-:W-:Y:S02]  /*5f20*/  SHF.R.S32.HI R7, RZ, 0x1f, R168 ;  /* 0x0000001fff077819 */ /* 0x000fe400000114a8 */
[----:B------:R-:W-:Y:S02]  /*5f30*/  LEA R205, P3, R168, R205, 0x2 ;  /* 0x000000cda8cd7211 */ /* 0x000fe400078610ff */
[-C--:B------:R-:W-:Y:S02]  /*5f40*/  LEA.HI.X R194, R163, R204.reuse, R8, 0x2, P1 ;  /* 0x000000cca3c27211 */ /* 0x080fe400008f1408 */
[-C--:B------:R-:W-:Y:S02]  /*5f50*/  LEA.HI.X R200, R166, R204.reuse, R9, 0x2, P0 ;  /* 0x000000cca6c87211 */ /* 0x080fe400000f1409 */
[----:B------:R-:W-:-:S02]  /*5f60*/  LEA.HI.X R202, R167, R204, R6, 0x2, P2 ;  /* 0x000000cca7ca7211 */ /* 0x000fc400010f1406 */
[----:B------:R-:W-:Y:S02]  /*5f70*/  LEA.HI.X R204, R168, R204, R7, 0x2, P3 ;  /* 0x000000cca8cc7211 */ /* 0x000fe400018f1407 */
[----:B------:R-:W-:Y:S02]  /*5f80*/  IADD3 R184, P4, R184, UR6, RZ ;  /* 0x00000006b8b87c10 */ /* 0x000fe4000ff9e0ff */
[----:B------:R-:W-:Y:S02]  /*5f90*/  IADD3 R6, P3, R52, UR6, RZ ;  /* 0x0000000634067c10 */ /* 0x000fe4000ff7e0ff */
[----:B------:R-:W-:Y:S02]  /*5fa0*/  IADD3.X R14, R54, UR7, RZ, P4, !PT ;  /* 0x00000007360e7c10 */ /* 0x000fe4000a7fe4ff */
[----:B------:R-:W-:Y:S02]  /*5fb0*/  CS2R R54, SRZ ;  /* 0x0000000000367805 */ /* 0x000fe4000001ff00 */
[----:B------:R-:W-:-:S02]  /*5fc0*/  IADD3.X R16, R53, UR7, RZ, P3, !PT ;  /* 0x0000000735107c10 */ /* 0x000fc40009ffe4ff */
[----:B------:R-:W-:Y:S02]  /*5fd0*/  CS2R R52, SRZ ;  /* 0x0000000000347805 */ /* 0x000fe4000001ff00 */
[----:B------:R-:W-:Y:S02]  /*5fe0*/  IADD3 R7, P2, R50, UR6, RZ ;  /* 0x0000000632077c10 */ /* 0x000fe4000ff5e0ff */
[----:B------:R-:W-:Y:S02]  /*5ff0*/  IADD3 R8, P6, R48, UR6, RZ ;  /* 0x0000000630087c10 */ /* 0x000fe4000ffde0ff */
[----:B------:R-:W-:Y:S02]  /*6000*/  IADD3 R9, P5, R46, UR6, RZ ;  /* 0x000000062e097c10 */ /* 0x000fe4000ffbe0ff */
[----:B------:R-:W-:Y:S02]  /*6010*/  IADD3 R10, P4, R44, UR6, RZ ;  /* 0x000000062c0a7c10 */ /* 0x000fe4000ff9e0ff */
[----:B------:R-:W-:-:S02]  /*6020*/  IADD3 R12, P3, R42, UR6, RZ ;  /* 0x000000062a0c7c10 */ /* 0x000fc4000ff7e0ff */
[----:B------:R-:W-:Y:S02]  /*6030*/  IADD3.X R18, R51, UR7, RZ, P2, !PT ;  /* 0x0000000733127c10 */ /* 0x000fe400097fe4ff */
[----:B------:R-:W-:Y:S02]  /*6040*/  CS2R R50, SRZ ;  /* 0x0000000000327805 */ /* 0x000fe4000001ff00 */
[----:B------:R-:W-:Y:S02]  /*6050*/  IADD3.X R20, R49, UR7, RZ, P6, !PT ;  /* 0x0000000731147c10 */ /* 0x000fe4000b7fe4ff */
[----:B------:R-:W-:Y:S02]  /*6060*/  CS2R R48, SRZ ;  /* 0x0000000000307805 */ /* 0x000fe4000001ff00 */
[----:B------:R-:W-:Y:S02]  /*6070*/  IADD3.X R22, R47, UR7, RZ, P5, !PT ;  /* 0x000000072f167c10 */ /* 0x000fe4000affe4ff */
[----:B------:R-:W-:-:S02]  /*6080*/  CS2R R46, SRZ ;  /* 0x00000000002e7805 */ /* 0x000fc4000001ff00 */
[----:B------:R-:W-:Y:S02]  /*6090*/  IADD3.X R152, R45, UR7, RZ, P4, !PT ;  /* 0x000000072d987c10 */ /* 0x000fe4000a7fe4ff */
[----:B------:R-:W-:Y:S02]  /*60a0*/  CS2R R44, SRZ ;  /* 0x00000000002c7805 */ /* 0x000fe4000001ff00 */
[----:B------:R-:W-:Y:S02]  /*60b0*/  IADD3.X R154, R43, UR7, RZ, P3, !PT ;  /* 0x000000072b9a7c10 */ /* 0x000fe40009ffe4ff */
[----:B------:R-:W-:Y:S02]  /*60c0*/  CS2R R42, SRZ ;  /* 0x00000000002a7805 */ /* 0x000fe4000001ff00 */
[----:B------:R-:W-:Y:S02]  /*60d0*/  IADD3 R11, P2, R40, UR6, RZ ;  /* 0x00000006280b7c10 */ /* 0x000fe4000ff5e0ff */
[----:B------:R-:W-:-:S02]  /*60e0*/  IADD3 R13, P6, R13, UR6, RZ ;  /* 0x000000060d0d7c10 */ /* 0x000fc4000ffde0ff */
[----:B------:R-:W-:Y:S02]  /*60f0*/  IADD3 R15, P5, R15, UR6, RZ ;  /* 0x000000060f0f7c10 */ /* 0x000fe4000ffbe0ff */
[----:B------:R-:W-:Y:S02]  /*6100*/  IADD3 R17, P4, R17, UR6, RZ ;  /* 0x0000000611117c10 */ /* 0x000fe4000ff9e0ff */
[----:B------:R-:W-:Y:S02]  /*6110*/  IADD3 R19, P3, R36, UR6, RZ ;  /* 0x0000000624137c10 */ /* 0x000fe4000ff7e0ff */
[----:B------:R-:W-:Y:S02]  /*6120*/  IADD3.X R156, R41, UR7, RZ, P2, !PT ;  /* 0x00000007299c7c10 */ /* 0x000fe400097fe4ff */
[----:B------:R-:W-:Y:S02]  /*6130*/  CS2R R40, SRZ ;  /* 0x0000000000287805 */ /* 0x000fe4000001ff00 */
[----:B------:R-:W-:-:S02]  /*6140*/  IADD3.X R158, R158, UR7, RZ, P6, !PT ;  /* 0x000000079e9e7c10 */ /* 0x000fc4000b7fe4ff */
[----:B------:R-:W-:Y:S02]  /*6150*/  IADD3.X R160, R39, UR7, RZ, P5, !PT ;  /* 0x0000000727a07c10 */ /* 0x000fe4000affe4ff */
[----:B------:R-:W-:Y:S02]  /*6160*/  IADD3.X R162, R38, UR7, RZ, P4, !PT ;  /* 0x0000000726a27c10 */ /* 0x000fe4000a7fe4ff */
[----:B------:R-:W-:Y:S02]  /*6170*/  CS2R R38, SRZ ;  /* 0x0000000000267805 */ /* 0x000fe4000001ff00 */
[----:B------:R-:W-:Y:S02]  /*6180*/  IADD3.X R164, R37, UR7, RZ, P3, !PT ;  /* 0x0000000725a47c10 */ /* 0x000fe40009ffe4ff */
[----:B------:R-:W-:Y:S02]  /*6190*/  CS2R R36, SRZ ;  /* 0x0000000000247805 */ /* 0x000fe4000001ff00 */
[----:B------:R-:W-:-:S02]  /*61a0*/  IADD3 R21, P2, R34, UR6, RZ ;  /* 0x0000000622157c10 */ /* 0x000fc4000ff5e0ff */
[----:B------:R-:W-:Y:S02]  /*61b0*/  IADD3 R23, P6, R32, UR6, RZ ;  /* 0x0000000620177c10 */ /* 0x000fe4000ffde0ff */
[----:B------:R-:W-:Y:S02]  /*61c0*/  IADD3 R153, P5, R31, UR6, RZ ;  /* 0x000000061f997c10 */ /* 0x000fe4000ffbe0ff */
[----:B------:R-:W-:Y:S02]  /*61d0*/  IADD3 R155, P4, R155, UR6, RZ ;  /* 0x000000069b9b7c10 */ /* 0x000fe4000ff9e0ff */
[----:B------:R-:W-:Y:S02]  /*61e0*/  IADD3 R157, P3, R30, UR6, RZ ;  /* 0x000000061e9d7c10 */ /* 0x000fe4000ff7e0ff */
[----:B------:R-:W-:Y:S02]  /*61f0*/  CS2R R30, SRZ ;  /* 0x00000000001e7805 */ /* 0x000fe4000001ff00 */
[----:B------:R-:W-:-:S02]  /*6200*/  LEA R178, P1, R4, R178, 0x3 ;  /* 0x000000b204b27211 */ /* 0x000fc400078218ff */
[----:B------:R-:W-:Y:S02]  /*6210*/  IADD3.X R166, R35, UR7, RZ, P2, !PT ;  /* 0x0000000723a67c10 */ /* 0x000fe400097fe4ff */
[----:B------:R-:W-:Y:S02]  /*6220*/  CS2R R34, SRZ ;  /* 0x0000000000227805 */ /* 0x000fe4000001ff00 */
[----:B------:R-:W-:Y:S02]  /*6230*/  IADD3.X R168, R33, UR7, RZ, P6, !PT ;  /* 0x0000000721a87c10 */ /* 0x000fe4000b7fe4ff */
[----:B------:R-:W-:Y:S02]  /*6240*/  CS2R R32, SRZ ;  /* 0x0000000000207805 */ /* 0x000fe4000001ff00 */
[----:B------:R-:W-:Y:S02]  /*6250*/  IADD3.X R170, R170, UR7, RZ, P5, !PT ;  /* 0x00000007aaaa7c10 */ /* 0x000fe4000affe4ff */
[----:B------:R-:W-:-:S02]  /*6260*/  IADD3.X R172, R172, UR7, RZ, P4, !PT ;  /* 0x00000007acac7c10 */ /* 0x000fc4000a7fe4ff */
[----:B------:R-:W-:Y:S02]  /*6270*/  IADD3.X R173, R173, UR7, RZ, P3, !PT ;  /* 0x00000007adad7c10 */ /* 0x000fe40009ffe4ff */
[----:B------:R-:W-:Y:S02]  /*6280*/  IADD3 R159, P2, R159, UR6, RZ ;  /* 0x000000069f9f7c10 */ /* 0x000fe4000ff5e0ff */
[----:B------:R-:W-:Y:S02]  /*6290*/  IADD3 R161, P6, R29, UR6, RZ ;  /* 0x000000061da17c10 */ /* 0x000fe4000ffde0ff */
[----:B------:R-:W-:Y:S02]  /*62a0*/  IADD3 R163, P5, R28, UR6, RZ ;  /* 0x000000061ca37c10 */ /* 0x000fe4000ffbe0ff */
[----:B------:R-:W-:Y:S02]  /*62b0*/  CS2R R28, SRZ ;  /* 0x00000000001c7805 */ /* 0x000fe4000001ff00 */
[----:B------:R-:W-:-:S02]  /*62c0*/  IADD3 R165, P4, R27, UR6, RZ ;  /* 0x000000061ba57c10 */ /* 0x000fc4000ff9e0ff */
[----:B------:R-:W-:Y:S02]  /*62d0*/  IADD3 R167, P3, R24, UR6, RZ ;  /* 0x0000000618a77c10 */ /* 0x000fe4000ff7e0ff */
[----:B------:R-:W-:Y:S02]  /*62e0*/  IADD3 R181, P0, R178, UR4, RZ ;  /* 0x00000004b2b57c10 */ /* 0x000fe4000ff1e0ff */
[----:B------:R-:W-:Y:S02]  /*62f0*/  IADD3.X R174, R174, UR7, RZ, P2, !PT ;  /* 0x00000007aeae7c10 */ /* 0x000fe400097fe4ff */
[----:B------:R-:W-:Y:S02]  /*6300*/  IADD3.X R175, R175, UR7, RZ, P6, !PT ;  /* 0x00000007afaf7c10 */ /* 0x000fe4000b7fe4ff */
[----:B------:R-:W-:Y:S02]  /*6310*/  IADD3.X R176, R176, UR7, RZ, P5, !PT ;  /* 0x00000007b0b07c10 */ /* 0x000fe4000affe4ff */
[----:B------:R-:W-:-:S02]  /*6320*/  IADD3.X R177, R177, UR7, RZ, P4, !PT ;  /* 0x00000007b1b17c10 */ /* 0x000fc4000a7fe4ff */
[----:B------:R-:W-:Y:S02]  /*6330*/  IADD3.X R178, R26, UR7, RZ, P3, !PT ;  /* 0x000000071ab27c10 */ /* 0x000fe40009ffe4ff */
[----:B------:R-:W-:Y:S02]  /*6340*/  CS2R R26, SRZ ;  /* 0x00000000001a7805 */ /* 0x000fe4000001ff00 */
[----:B------:R-:W-:Y:S02]  /*6350*/  SHF.R.S32.HI R84, RZ, 0x1f, R224 ;  /* 0x0000001fff547819 */ /* 0x000fe400000114e0 */
[----:B------:R-:W-:Y:S02]  /*6360*/  SHF.R.S32.HI R83, RZ, 0x1f, R225 ;  /* 0x0000001fff537819 */ /* 0x000fe400000114e1 */
[----:B------:R-:W-:Y:S02]  /*6370*/  SHF.R.S32.HI R240, RZ, 0x1f, R4 ;  /* 0x0000001ffff07819 */ /* 0x000fe40000011404 */
[----:B------:R-:W-:-:S02]  /*6380*/  IADD3 R169, P2, R169, UR6, RZ ;  /* 0x00000006a9a97c10 */ /* 0x000fc4000ff5e0ff */
[----:B------:R-:W-:Y:S02]  /*6390*/  IADD3 R171, P6, R171, UR6, RZ ;  /* 0x00000006abab7c10 */ /* 0x000fe4000ffde0ff */
[----:B------:R-:W-:Y:S02]  /*63a0*/  IADD3 R189, P5, R189, UR6, RZ ;  /* 0x00000006bdbd7c10 */ /* 0x000fe4000ffbe0ff */
[----:B------:R-:W-:Y:S02]  /*63b0*/  IADD3 R193, P4, R193, UR6, RZ ;  /* 0x00000006c1c17c10 */ /* 0x000fe4000ff9e0ff */
[----:B------:R-:W-:Y:S02]  /*63c0*/  IADD3 R195, P3, R195, UR6, RZ ;  /* 0x00000006c3c37c10 */ /* 0x000fe4000ff7e0ff */
[----:B------:R-:W-:Y:S02]  /*63d0*/  SHF.R.S32.HI R82, RZ, 0x1f, R226 ;  /* 0x0000001fff527819 */ /* 0x000fe400000114e2 */
[----:B------:R-:W-:-:S02]  /*63e0*/  SHF.R.S32.HI R81, RZ, 0x1f, R227 ;  /* 0x0000001fff517819 */ /* 0x000fc400000114e3 */
[----:B------:R-:W-:Y:S02]  /*63f0*/  SHF.R.S32.HI R80, RZ, 0x1f, R228 ;  /* 0x0000001fff507819 */ /* 0x000fe400000114e4 */
[----:B------:R-:W-:Y:S02]  /*6400*/  SHF.R.S32.HI R79, RZ, 0x1f, R229 ;  /* 0x0000001fff4f7819 */ /* 0x000fe400000114e5 */
[----:B------:R-:W-:Y:S02]  /*6410*/  SHF.R.S32.HI R78, RZ, 0x1f, R212 ;  /* 0x0000001fff4e7819 */ /* 0x000fe400000114d4 */
[----:B------:R-:W-:Y:S02]  /*6420*/  SHF.R.S32.HI R77, RZ, 0x1f, R230 ;  /* 0x0000001fff4d7819 */ /* 0x000fe400000114e6 */
[----:B------:R-:W-:Y:S02]  /*6430*/  SHF.R.S32.HI R76, RZ, 0x1f, R231 ;  /* 0x0000001fff4c7819 */ /* 0x000fe400000114e7 */
[----:B------:R-:W-:-:S02]  /*6440*/  SHF.R.S32.HI R75, RZ, 0x1f, R232 ;  /* 0x0000001fff4b7819 */ /* 0x000fc400000114e8 */
[----:B------:R-:W-:Y:S02]  /*6450*/  SHF.R.S32.HI R74, RZ, 0x1f, R233 ;  /* 0x0000001fff4a7819 */ /* 0x000fe400000114e9 */
[----:B------:R-:W-:Y:S02]  /*6460*/  SHF.R.S32.HI R73, RZ, 0x1f, R234 ;  /* 0x0000001fff497819 */ /* 0x000fe400000114ea */
[----:B------:R-:W-:Y:S02]  /*6470*/  SHF.R.S32.HI R72, RZ, 0x1f, R235 ;  /* 0x0000001fff487819 */ /* 0x000fe400000114eb */
[----:B------:R-:W-:Y:S02]  /*6480*/  SHF.R.S32.HI R71, RZ, 0x1f, R236 ;  /* 0x0000001fff477819 */ /* 0x000fe400000114ec */
[----:B------:R-:W-:Y:S02]  /*6490*/  SHF.L.U64.HI R191, R224, 0x2, R84 ;  /* 0x00000002e0bf7819 */ /* 0x000fe40000010254 */
[----:B------:R-:W-:-:S02]  /*64a0*/  CS2R R84, SRZ ;  /* 0x0000000000547805 */ /* 0x000fc4000001ff00 */
[----:B------:R-:W-:Y:S02]  /*64b0*/  SHF.L.U64.HI R190, R225, 0x2, R83 ;  /* 0x00000002e1be7819 */ /* 0x000fe40000010253 */
[----:B------:R-:W-:Y:S02]  /*64c0*/  IADD3.X R179, R179, UR7, RZ, P2, !PT ;  /* 0x00000007b3b37c10 */ /* 0x000fe400097fe4ff */
[----:B------:R-:W-:Y:S02]  /*64d0*/  IADD3.X R180, R180, UR7, RZ, P6, !PT ;  /* 0x00000007b4b47c10 */ /* 0x000fe4000b7fe4ff */
[----:B------:R-:W-:Y:S02]  /*64e0*/  IADD3.X R182, R182, UR7, RZ, P5, !PT ;  /* 0x00000007b6b67c10 */ /* 0x000fe4000affe4ff */
[----:B------:R-:W-:Y:S02]  /*64f0*/  IADD3.X R192, R192, UR7, RZ, P4, !PT ;  /* 0x00000007c0c07c10 */ /* 0x000fe4000a7fe4ff */
[----:B------:R-:W-:-:S02]  /*6500*/  IADD3.X R194, R194, UR7, RZ, P3, !PT ;  /* 0x00000007c2c27c10 */ /* 0x000fc40009ffe4ff */
[----:B------:R-:W-:Y:S02]  /*6510*/  LEA.HI.X R25, R4, R25, R240, 0x3, P1 ;  /* 0x0000001904197211 */ /* 0x000fe400008f1cf0 */
[----:B------:R-:W-:Y:S02]  /*6520*/  SHF.R.S32.HI R70, RZ, 0x1f, R206 ;  /* 0x0000001fff467819 */ /* 0x000fe400000114ce */
[----:B------:R-:W-:Y:S02]  /*6530*/  SHF.R.S32.HI R69, RZ, 0x1f, R237 ;  /* 0x0000001fff457819 */ /* 0x000fe400000114ed */
[----:B------:R-:W-:Y:S02]  /*6540*/  SHF.R.S32.HI R68, RZ, 0x1f, R238 ;  /* 0x0000001fff447819 */ /* 0x000fe400000114ee */
[----:B------:R-:W-:Y:S02]  /*6550*/  SHF.L.U64.HI R222, R226, 0x2, R82 ;  /* 0x00000002e2de7819 */ /* 0x000fe40000010252 */
[----:B------:R-:W-:-:S02]  /*6560*/  CS2R R82, SRZ ;  /* 0x0000000000527805 */ /* 0x000fc4000001ff00 */
[----:B------:R-:W-:Y:S02]  /*6570*/  SHF.L.U64.HI R191, R227, 0x2, R81 ;  /* 0x00000002e3bf7819 */ /* 0x000fe40000010251 */
[----:B------:R-:W-:Y:S02]  /*6580*/  SHF.L.U64.HI R190, R228, 0x2, R80 ;  /* 0x00000002e4be7819 */ /* 0x000fe40000010250 */
[----:B------:R-:W-:Y:S02]  /*6590*/  CS2R R80, SRZ ;  /* 0x0000000000507805 */ /* 0x000fe4000001ff00 */
[----:B------:R-:W-:Y:S02]  /*65a0*/  SHF.R.S32.HI R208, RZ, 0x5, R208 ;  /* 0x00000005ffd07819 */ /* 0x000fe400000114d0 */
[----:B------:R-:W-:Y:S02]  /*65b0*/  IADD3 R197, P2, R197, UR6, RZ ;  /* 0x00000006c5c57c10 */ /* 0x000fe4000ff5e0ff */
[----:B------:R-:W-:-:S02]  /*65c0*/  IADD3 R199, P6, R199, UR6, RZ ;  /* 0x00000006c7c77c10 */ /* 0x000fc4000ffde0ff */
[----:B------:R-:W-:Y:S02]  /*65d0*/  IADD3 R201, P5, R201, UR6, RZ ;  /* 0x00000006c9c97c10 */ /* 0x000fe4000ffbe0ff */
[----:B------:R-:W-:Y:S02]  /*65e0*/  IADD3 R203, P4, R203, UR6, RZ ;  /* 0x00000006cbcb7c10 */ /* 0x000fe4000ff9e0ff */
[----:B------:R-:W-:Y:S02]  /*65f0*/  IADD3 R205, P3, R205, UR6, RZ ;  /* 0x00000006cdcd7c10 */ /* 0x000fe4000ff7e0ff */
[----:B------:R-:W-:Y:S02]  /*6600*/  SHF.R.S32.HI R239, RZ, 0x1f, R213 ;  /* 0x0000001fffef7819 */ /* 0x000fe400000114d5 */
        /* <DEDUP_REMOVED lines=13> */
[----:B------:R-:W-:-:S02]  /*66e0*/  SHF.L.U64.HI R191, R212, 0x2, R78 ;  /* 0x00000002d4bf7819 */ /* 0x000fc4000001024e */
[----:B------:R-:W-:Y:S02]  /*66f0*/  CS2R R78, SRZ ;  /* 0x00000000004e7805 */ /* 0x000fe4000001ff00 */
[----:B------:R-:W-:Y:S02]  /*6700*/  SHF.L.U64.HI R190, R230, 0x2, R77 ;  /* 0x00000002e6be7819 */ /* 0x000fe4000001024d */
[----:B------:R-:W-:Y:S02]  /*6710*/  SHF.L.U64.HI R222, R231, 0x2, R76 ;  /* 0x00000002e7de7819 */ /* 0x000fe4000001024c */
[----:B------:R-:W-:Y:S02]  /*6720*/  CS2R R76, SRZ ;  /* 0x00000000004c7805 */ /* 0x000fe4000001ff00 */
[----:B------:R-:W-:Y:S02]  /*6730*/  SHF.L.U64.HI R191, R232, 0x2, R75 ;  /* 0x00000002e8bf7819 */ /* 0x000fe4000001024b */
[----:B------:R-:W-:-:S02]  /*6740*/  SHF.L.U64.HI R190, R233, 0x2, R74 ;  /* 0x00000002e9be7819 */ /* 0x000fc4000001024a */
[----:B------:R-:W-:Y:S02]  /*6750*/  CS2R R74, SRZ ;  /* 0x00000000004a7805 */ /* 0x000fe4000001ff00 */
[----:B------:R-:W-:Y:S02]  /*6760*/  SHF.L.U64.HI R222, R234, 0x2, R73 ;  /* 0x00000002eade7819 */ /* 0x000fe40000010249 */
[----:B------:R-:W-:Y:S02]  /*6770*/  SHF.L.U64.HI R191, R235, 0x2, R72 ;  /* 0x00000002ebbf7819 */ /* 0x000fe40000010248 */
[----:B------:R-:W-:Y:S02]  /*6780*/  CS2R R72, SRZ ;  /* 0x0000000000487805 */ /* 0x000fe4000001ff00 */
[----:B------:R-:W-:Y:S02]  /*6790*/  SHF.L.U64.HI R190, R236, 0x2, R71 ;  /* 0x00000002ecbe7819 */ /* 0x000fe40000010247 */
[----:B------:R-:W-:-:S02]  /*67a0*/  IADD3.X R183, R25, UR5, RZ, P0, !PT ;  /* 0x0000000519b77c10 */ /* 0x000fc400087fe4ff */
[----:B------:R-:W-:Y:S02]  /*67b0*/  CS2R R24, SRZ ;  /* 0x0000000000187805 */ /* 0x000fe4000001ff00 */
[C---:B------:R-:W-:Y:S01]  /*67c0*/  SHF.L.U64.HI R185, R186.reuse, 0x2, R185 ;  /* 0x00000002bab97819 */ /* 0x040fe200000102b9 */
[----:B------:R-:W-:Y:S01]  /*67d0*/  IMAD.SHL.U32 R186, R186, 0x4, RZ ;  /* 0x00000004baba7824 */ /* 0x000fe200078e00ff */
[----:B------:R-:W-:Y:S02]  /*67e0*/  SHF.L.U64.HI R222, R206, 0x2, R70 ;  /* 0x00000002cede7819 */ /* 0x000fe40000010246 */
[----:B------:R-:W-:Y:S02]  /*67f0*/  CS2R R70, SRZ ;  /* 0x0000000000467805 */ /* 0x000fe4000001ff00 */
[----:B------:R-:W-:Y:S02]  /*6800*/  SHF.L.U64.HI R191, R237, 0x2, R69 ;  /* 0x00000002edbf7819 */ /* 0x000fe40000010245 */
[----:B------:R-:W-:-:S02]  /*6810*/  SHF.L.U64.HI R190, R238, 0x2, R68 ;  /* 0x00000002eebe7819 */ /* 0x000fc40000010244 */
[----:B------:R-:W-:Y:S02]  /*6820*/  CS2R R68, SRZ ;  /* 0x0000000000447805 */ /* 0x000fe4000001ff00 */
[----:B------:R-:W-:Y:S01]  /*6830*/  IADD3.X R196, R196, UR7, RZ, P2, !PT ;  /* 0x00000007c4c47c10 */ /* 0x000fe200097fe4ff */
[----:B------:R-:W-:Y:S01]  /*6840*/  VIADD R190, R208, 0xfffffffe ;  /* 0xfffffffed0be7836 */ /* 0x000fe20000000000 */
[----:B------:R-:W-:Y:S02]  /*6850*/  IADD3.X R198, R198, UR7, RZ, P6, !PT ;  /* 0x00000007c6c67c10 */ /* 0x000fe4000b7fe4ff */
[----:B------:R-:W-:Y:S02]  /*6860*/  IADD3.X R200, R200, UR7, RZ, P5, !PT ;  /* 0x00000007c8c87c10 */ /* 0x000fe4000affe4ff */
[----:B------:R-:W-:Y:S02]  /*6870*/  IADD3.X R202, R202, UR7, RZ, P4, !PT ;  /* 0x00000007caca7c10 */ /* 0x000fe4000a7fe4ff */
[----:B------:R-:W-:-:S02]  /*6880*/  IADD3.X R204, R204, UR7, RZ, P3, !PT ;  /* 0x00000007cccc7c10 */ /* 0x000fc40009ffe4ff */
[----:B------:R-:W-:Y:S02]  /*6890*/  SHF.L.U64.HI R240, R4, 0x2, R240 ;  /* 0x0000000204f07819 */ /* 0x000fe400000102f0 */
[----:B------:R-:W-:Y:S02]  /*68a0*/  SHF.L.U64.HI R239, R213, 0x2, R239 ;  /* 0x00000002d5ef7819 */ /* 0x000fe400000102ef */
[----:B------:R-:W-:Y:S02]  /*68b0*/  SHF.L.U64.HI R241, R214, 0x2, R241 ;  /* 0x00000002d6f17819 */ /* 0x000fe400000102f1 */
[----:B------:R-:W-:Y:S02]  /*68c0*/  SHF.L.U64.HI R242, R215, 0x2, R242 ;  /* 0x00000002d7f27819 */ /* 0x000fe400000102f2 */
[----:B------:R-:W-:Y:S02]  /*68d0*/  SHF.L.U64.HI R243, R209, 0x2, R243 ;  /* 0x00000002d1f37819 */ /* 0x000fe400000102f3 */
[----:B------:R-:W-:-:S02]  /*68e0*/  SHF.L.U64.HI R244, R216, 0x2, R244 ;  /* 0x00000002d8f47819 */ /* 0x000fc400000102f4 */
[----:B------:R-:W-:Y:S02]  /*68f0*/  SHF.L.U64.HI R245, R217, 0x2, R245 ;  /* 0x00000002d9f57819 */ /* 0x000fe400000102f5 */
[----:B------:R-:W-:Y:S02]  /*6900*/  SHF.L.U64.HI R246, R218, 0x2, R246 ;  /* 0x00000002daf67819 */ /* 0x000fe400000102f6 */
[----:B------:R-:W-:Y:S02]  /*6910*/  SHF.L.U64.HI R247, R210, 0x2, R247 ;  /* 0x00000002d2f77819 */ /* 0x000fe400000102f7 */
[----:B------:R-:W-:Y:S02]  /*6920*/  SHF.L.U64.HI R248, R219, 0x2, R248 ;  /* 0x00000002dbf87819 */ /* 0x000fe400000102f8 */
[----:B------:R-:W-:Y:S02]  /*6930*/  SHF.L.U64.HI R249, R220, 0x2, R249 ;  /* 0x00000002dcf97819 */ /* 0x000fe400000102f9 */
[----:B------:R-:W-:-:S02]  /*6940*/  SHF.L.U64.HI R250, R221, 0x2, R250 ;  /* 0x00000002ddfa7819 */ /* 0x000fc400000102fa */
[----:B------:R-:W-:Y:S02]  /*6950*/  SHF.L.U64.HI R251, R211, 0x2, R251 ;  /* 0x00000002d3fb7819 */ /* 0x000fe400000102fb */
[----:B------:R-:W-:-:S07]  /*6960*/  SHF.L.U64.HI R252, R223, 0x2, R252 ;  /* 0x00000002dffc7819 */ /* 0x000fce00000102fc */
.L_x_1:
[----:B------:R-:W-:Y:S01]  /*6970*/  UIADD3 UR10, UR10, 0x1, URZ ;  /* 0x000000010a0a7890 */ /* 0x000fe2000fffe03f */
[----:B------:R-:W-:-:S04]  /*6980*/  DEPBAR.LE SB0, 0x2 ;  /* 0x000080800000791a */ /* 0x000fc80000000000 */
[----:B------:R-:W-:Y:S01]  /*6990*/  BAR.SYNC.DEFER_BLOCKING 0x0 ;  /* 0x0000000000007b1d */ /* 0x000fe20000010000 */
[----:B------:R-:W-:Y:S01]  /*69a0*/  UISETP.GT.AND UP0, UPT, UR10, 0x2, UPT ;  /* 0x000000020a00788c */ /* 0x000fe2000bf04270 */
[----:B------:R-:W-:Y:S01]  /*69b0*/  VIADD R190, R208, 0xfffffffe ;  /* 0xfffffffed0be7836 */ /* 0x000fe20000000000 */
[----:B------:R-:W-:Y:S01]  /*69c0*/  ISETP.GT.AND P1, PT, R187, RZ, PT ;  /* 0x000000ffbb00720c */ /* 0x000fe20003f24270 */
[----:B------:R-:W-:Y:S01]  /*69d0*/  UIADD3 UR9, UR9, 0x1, URZ ;  /* 0x0000000109097890 */ /* 0x000fe2000fffe03f */
[----:B------:R-:W-:Y:S01]  /*69e0*/  IMAD.MOV.U32 R191, RZ, RZ, R183 ;  /* 0x000000ffffbf7224 */ /* 0x000fe200078e00b7 */
[----:B------:R-:W-:Y:S01]  /*69f0*/  USEL UR10, UR10, URZ, !UP0 ;  /* 0x0000003f0a0a7287 */ /* 0x000fe2000c000000 */
[----:B------:R-:W-:Y:S01]  /*6a00*/  ISETP.GE.AND P0, PT, R188, R190, PT ;  /* 0x000000bebc00720c */ /* 0x000fe20003f06270 */
[----:B------:R-:W-:Y:S01]  /*6a10*/  UMOV UR7, 0x40000040 ;  /* 0x4000004000077882 */ /* 0x000fe20000000000 */
[----:B------:R-:W-:Y:S01]  /*6a20*/  SEL R190, RZ, 0x4, !P1 ;  /* 0x00000004ffbe7807 */ /* 0x000fe20004800000 */
[----:B------:R-:W-:-:S03]  /*6a30*/  ULEA UR4, UR10, UR8, 0xe ;  /* 0x000000080a047291 */ /* 0x000fc6000f8e703f */
[----:B------:R-:W-:Y:S01]  /*6a40*/  SEL R190, R190, RZ, !P0 ;  /* 0x000000ffbebe7207 */ /* 0x000fe20004000000 */
[----:B------:R-:W-:Y:S02]  /*6a50*/  UIADD3 UR5, UR4, 0xc000, URZ ;  /* 0x0000c00004057890 */ /* 0x000fe4000fffe03f */
[----:B------:R-:W-:Y:S01]  /*6a60*/  USHF.R.U32.HI UR4, URZ, 0x4, UR4 ;  /* 0x000000043f047899 */ /* 0x000fe20008011604 */
[----:B------:R-:W-:Y:S01]  /*6a70*/  ISETP.NE.U32.AND P1, PT, R190, RZ, PT ;  /* 0x000000ffbe00720c */ /* 0x000fe20003f25070 */
[----:B------:R-:W-:Y:S01]  /*6a80*/  USHF.R.U32.HI UR5, URZ, 0x4, UR5 ;  /* 0x000000043f057899 */ /* 0x000fe20008011605 */
[----:B------:R-:W-:Y:S01]  /*6a90*/  IMAD.MOV.U32 R190, RZ, RZ, R181 ;  /* 0x000000ffffbe7224 */ /* 0x000fe200078e00b5 */
[----:B------:R-:W-:Y:S02]  /*6aa0*/  USGXT.U32 UR4, UR4, 0xe ;  /* 0x0000000e0404789a */ /* 0x000fe40008000000 */
[----:B------:R-:W-:Y:S01]  /*6ab0*/  USGXT.U32 UR6, UR5, 0xe ;  /* 0x0000000e0506789a */ /* 0x000fe20008000000 */
[----:B------:R-:W-:-:S02]  /*6ac0*/  WARPGROUP.ARRIVE ;  /* 0x00000000000079c5 */ /* 0x000fc40000000000 */
[----:B------:R-:W-:Y:S01]  /*6ad0*/  UMOV UR5, 0x40000040 ;  /* 0x4000004000057882 */ /* 0x000fe20000000000 */
[----:B------:R-:W-:Y:S02]  /*6ae0*/  UIADD3 UR12, UP0, UR4, 0x2, URZ ;  /* 0x00000002040c7890 */ /* 0x000fe4000ff1e03f */
[----:B------:R-:W-:-:S03]  /*6af0*/  UIADD3 UR14, UP1, UR6, 0x2, URZ ;  /* 0x00000002060e7890 */ /* 0x000fc6000ff3e03f */
[----:B------:R-:W-:Y:S01]  /*6b00*/  HGMMA.64x128x8.F32.TF32 R88, gdesc[UR4], R88 ;  /* 0x05e00000045879f0 */ /* 0x000fe20008702858 */
[----:B------:R-:W-:Y:S01]  /*6b10*/  UMOV UR4, URZ ;  /* 0x0000003f00047c82 */ /* 0x000fe20008000000 */
[----:B------:R-:W-:Y:S01]  /*6b20*/  UMOV UR5, URZ ;  /* 0x0000003f00057c82 */ /* 0x000fe20008000000 */
[----:B------:R-:W-:Y:S02]  /*6b30*/  UIADD3.X UR13, UR4, 0x40000040, URZ, UP0, !UPT ;  /* 0x40000040040d7890 */ /* 0x000fe400087fe43f */
[----:B------:R-:W-:Y:S02]  /*6b40*/  UIADD3.X UR15, UR5, 0x40000040, URZ, UP1, !UPT ;  /* 0x40000040050f7890 */ /* 0x000fe40008ffe43f */
[----:B------:R-:W-:Y:S02]  /*6b50*/  UIADD3.64 UR20, UR12, 0x2, URZ ;  /* 0x000000020c147897 */ /* 0x000fe4000fffe03f */
[----:B------:R-:W-:Y:S02]  /*6b60*/  UIADD3.64 UR22, UR14, 0x2, URZ ;  /* 0x000000020e167897 */ /* 0x000fe4000fffe03f */
[----:B------:R-:W-:-:S02]  /*6b70*/  UIADD3.64 UR24, UR12, 0x4, URZ ;  /* 0x000000040c187897 */ /* 0x000fc4000fffe03f */
[----:B------:R-:W-:Y:S02]  /*6b80*/  UIADD3.64 UR26, UR14, 0x4, URZ ;  /* 0x000000040e1a7897 */ /* 0x000fe4000fffe03f */
[----:B------:R-:W-:Y:S02]  /*6b90*/  UIADD3.64 UR4, UR12, 0x1fe, URZ ;  /* 0x000001fe0c047897 */ /* 0x000fe4000fffe03f */
[----:B------:R-:W-:-:S04]  /*6ba0*/  UISETP.GT.AND UP0, UPT, UR9, 0x2, UPT ;  /* 0x000000020900788c */ /* 0x000fc8000bf04270 */
[----:B------:R-:W-:Y:S01]  /*6bb0*/  USEL UR9, UR9, URZ, !UP0 ;  /* 0x0000003f09097287 */ /* 0x000fe2000c000000 */
[----:B------:R-:W-:-:S12]  /*6bc0*/  HGMMA.64x128x8.F32.TF32 R88, gdesc[UR12], R88 ;  /* 0x05e000000c5879f0 */ /* 0x000fd80008702858 */
[----:B------:R-:W-:Y:S01]  /*6bd0*/  HGMMA.64x128x8.F32.TF32 R88, gdesc[UR20], R88 ;  /* 0x05e00000145879f0 */ /* 0x000fe20008702858 */
[----:B------:R-:W-:-:S11]  /*6be0*/  UIADD3.64 UR20, UR12, 0x202, URZ ;  /* 0x000002020c147897 */ /* 0x000fd6000fffe03f */
[----:B------:R-:W-:-:S12]  /*6bf0*/  HGMMA.64x128x8.F32.TF32 R88, gdesc[UR24], R88 ;  /* 0x05e00000185879f0 */ /* 0x000fd80008702858 */
[----:B------:R-:W-:Y:S01]  /*6c00*/  HGMMA.64x128x8.F32.TF32 R24, gdesc[UR4], R24 ;  /* 0x05e00000041879f0 */ /* 0x000fe20008702818 */
[----:B------:R-:W-:Y:S01]  /*6c10*/  UIADD3.64 UR4, UR12, 0x200, URZ ;  /* 0x000002000c047897 */ /* 0x000fe2000fffe03f */
[----:B------:R-:W-:Y:S01]  /*6c20*/  UMOV UR6, UR14 ;  /* 0x0000000e00067c82 */ /* 0x000fe20008000000 */
[----:B------:R-:W-:-:S09]  /*6c30*/  UMOV UR7, UR15 ;  /* 0x0000000f00077c82 */ /* 0x000fd20008000000 */
[----:B------:R-:W-:Y:S01]  /*6c40*/  HGMMA.64x128x8.F32.TF32 R24, gdesc[UR4], R24 ;  /* 0x05e00000041879f0 */ /* 0x000fe20008702818 */
[----:B------:R-:W-:Y:S01]  /*6c50*/  UIADD3.64 UR4, UR12, 0x204, URZ ;  /* 0x000002040c047897 */ /* 0x000fe2000fffe03f */
[----:B------:R-:W-:Y:S01]  /*6c60*/  UMOV UR6, UR26 ;  /* 0x0000001a00067c82 */ /* 0x000fe20008000000 */
[----:B------:R-:W-:-:S09]  /*6c70*/  UMOV UR7, UR27 ;  /* 0x0000001b00077c82 */ /* 0x000fd20008000000 */
[----:B------:R-:W-:-:S12]  /*6c80*/  HGMMA.64x128x8.F32.TF32 R24, gdesc[UR20], R24 ;  /* 0x05e00000141879f0 */ /* 0x000fd80008702818 */
[----:B------:R-:W-:Y:S01]  /*6c90*/  HGMMA.64x128x8.F32.TF32 R24, gdesc[UR4], R24, gsb0 ;  /* 0x05e00000041879f0 */ /* 0x000fe20008002818 */
[----:B------:R-:W-:-:S06]  /*6ca0*/  ULEA UR4, UR9, UR8, 0xe ;  /* 0x0000000809047291 */ /* 0x000fcc000f8e703f */
[----:B------:R-:W-:Y:S01]  /*6cb0*/  VIADD R222, R2, UR4 ;  /* 0x0000000402de7c36 */ /* 0x000fe20008000000 */
[----:B------:R-:W-:Y:S02]  /*6cc0*/  WARPGROUP.DEPBAR.LE gsb0, 0x1 ;  /* 0x00008000000079c5 */ /* 0x000fe40000010100 */
[----:B------:R-:W-:Y:S06]  /*6cd0*/  BAR.SYNC.DEFER_BLOCKING 0x0 ;  /* 0x0000000000007b1d */ /* 0x000fec0000010000 */
[----:B------:R-:W-:Y:S01]  /*6ce0*/  @!PT LDS RZ, [RZ] ;  /* 0x00000000fffff984 */ /* 0x000fe20000000800 */
[----:B------:R-:W-:Y:S01]  /*6cf0*/  @!PT LDS RZ, [RZ] ;  /* 0x00000000fffff984 */ /* 0x000fe20000000800 */
[----:B------:R-:W-:Y:S01]  /*6d00*/  @!PT LDS RZ, [RZ] ;  /* 0x00000000fffff984 */ /* 0x000fe20000000800 */
[----:B------:R1:W-:Y:S01]  /*6d10*/  LDGSTS.E [R222], desc[UR16][R190.64], P1 ;  /* 0x00000000bede7fae */ /* 0x0003e20008921850 */
[----:B------:R-:W-:-:S03]  /*6d20*/  ISETP.GT.AND P1, PT, R187, 0x1, PT ;  /* 0x00000001bb00780c */ /* 0x000fc60003f24270 */
[----:B------:R-:W2:Y:S01]  /*6d30*/  LDL R191, [R1] ;  /* 0x0000000001bf7983 */ /* 0x000ea20000100800 */
[----:B-1----:R-:W-:-:S04]  /*6d40*/  SEL R190, RZ, 0x4, !P1 ;  /* 0x00000004ffbe7807 */ /* 0x002fc80004800000 */
[----:B------:R-:W-:-:S04]  /*6d50*/  SEL R190, R190, RZ, !P0 ;  /* 0x000000ffbebe7207 */ /* 0x000fc80004000000 */
[----:B------:R-:W-:Y:S02]  /*6d60*/  ISETP.NE.U32.AND P1, PT, R190, RZ, PT ;  /* 0x000000ffbe00720c */ /* 0x000fe40003f25070 */
[----:B------:R-:W-:-:S05]  /*6d70*/  IADD3 R190, P2, R206, R181, RZ ;  /* 0x000000b5cebe7210 */ /* 0x000fca0007f5e0ff */
[----:B--2---:R-:W-:-:S06]  /*6d80*/  IMAD.X R191, R183, 0x1, R191, P2 ;  /* 0x00000001b7bf7824 */ /* 0x004fcc00010e06bf */
[----:B------:R1:W-:Y:S01]  /*6d90*/  LDGSTS.E [R222+0x4], desc[UR16][R190.64], P1 ;  /* 0x00004000bede7fae */ /* 0x0003e20008921850 */
[----:B------:R-:W-:-:S04]  /*6da0*/  ISETP.GT.AND P1, PT, R187, 0x2, PT ;  /* 0x00000002bb00780c */ /* 0x000fc80003f24270 */
[----:B-1----:R-:W-:-:S04]  /*6db0*/  SEL R190, RZ, 0x4, !P1 ;  /* 0x00000004ffbe7807 */ /* 0x002fc80004800000 */
[----:B------:R-:W-:Y:S02]  /*6dc0*/  SEL R190, R190, RZ, !P0 ;  /* 0x000000ffbebe7207 */ /* 0x000fe40004000000 */
[----:B------:R-:W-:Y:S02]  /*6dd0*/  SHF.R.S32.HI R191, RZ, 0x1f, R238 ;  /* 0x0000001fffbf7819 */ /* 0x000fe400000114ee */
[----:B------:R-:W-:Y:S02]  /*6de0*/  ISETP.NE.U32.AND P1, PT, R190, RZ, PT ;  /* 0x000000ffbe00720c */ /* 0x000fe40003f25070 */
[C---:B------:R-:W-:Y:S02]  /*6df0*/  LEA R190, P2, R238.reuse, R181, 0x2 ;  /* 0x000000b5eebe7211 */ /* 0x040fe400078410ff */
[----:B------:R-:W-:-:S05]  /*6e00*/  SHF.L.U64.HI R191, R238, 0x2, R191 ;  /* 0x00000002eebf7819 */ /* 0x000fca00000102bf */
[----:B------:R-:W-:-:S05]  /*6e10*/  IMAD.X R191, R183, 0x1, R191, P2 ;  /* 0x00000001b7bf7824 */ /* 0x000fca00010e06bf */
        /* <DEDUP_REMOVED lines=15> */
[----:B------:R-:W-:Y:S02]  /*6f10*/  LOP3.LUT R222, R2, 0x10, RZ, 0x3c, !PT ;  /* 0x0000001002de7812 */ /* 0x000fe400078e3cff */
[C---:B------:R-:W-:Y:S02]  /*6f20*/  LEA R190, P2, R206.reuse, R181, 0x2 ;  /* 0x000000b5cebe7211 */ /* 0x040fe400078410ff */
[----:B------:R-:W-:Y:S01]  /*6f30*/  SHF.L.U64.HI R191, R206, 0x2, R191 ;  /* 0x00000002cebf7819 */ /* 0x000fe200000102bf */
[----:B------:R-:W-:-:S04]  /*6f40*/  VIADD R222, R222, UR4 ;  /* 0x00000004dede7c36 */ /* 0x000fc80008000000 */
[----:B------:R-:W-:-:S05]  /*6f50*/  IMAD.X R191, R183, 0x1, R191, P2 ;  /* 0x00000001b7bf7824 */ /* 0x000fca00010e06bf */
[----:B------:R1:W-:Y:S01]  /*6f60*/  LDGSTS.E [R222], desc[UR16][R190.64], P1 ;  /* 0x00000000bede7fae */ /* 0x0003e20008921850 */
        /* <DEDUP_REMOVED lines=134> */
[----:B------:R-:W-:-:S04]  /*77d0*/  SEL R190, R190, RZ, !P0 ;  /* 0x000000ffbebe7207 */ /* 0x000fc80004000000 */
[----:B------:R-:W-:Y:S02]  /*77e0*/  ISETP.NE.U32.AND P1, PT, R190, RZ, PT ;  /* 0x000000ffbe00720c */ /* 0x000fe40003f25070 */
[----:B------:R-:W-:-:S05]  /*77f0*/  LEA R190, P2, R223, R181, 0x2 ;  /* 0x000000b5dfbe7211 */ /* 0x000fca00078410ff */
[----:B------:R-:W-:-:S06]  /*7800*/  IMAD.X R191, R183, 0x1, R252, P2 ;  /* 0x00000001b7bf7824 */ /* 0x000fcc00010e06fc */
[----:B------:R1:W-:Y:S01]  /*7810*/  LDGSTS.E [R222+0xc], desc[UR16][R190.64], P1 ;  /* 0x0000c000bede7fae */ /* 0x0003e20008921850 */
[----:B------:R-:W-:-:S04]  /*7820*/  ISETP.GT.AND P1, PT, R187, 0x14, PT ;  /* 0x00000014bb00780c */ /* 0x000fc80003f24270 */
[----:B-1----:R-:W-:-:S04]  /*7830*/  SEL R190, RZ, 0x4, !P1 ;  /* 0x00000004ffbe7807 */ /* 0x002fc80004800000 */
[----:B------:R-:W-:-:S04]  /*7840*/  SEL R190, R190, RZ, !P0 ;  /* 0x000000ffbebe7207 */ /* 0x000fc80004000000 */
[----:B------:R-:W-:Y:S02]  /*7850*/  ISETP.NE.U32.AND P1, PT, R190, RZ, PT ;  /* 0x000000ffbe00720c */ /* 0x000fe40003f25070 */
[----:B------:R-:W-:Y:S02]  /*7860*/  LOP3.LUT R222, R2, 0x50, RZ, 0x3c, !PT ;  /* 0x0000005002de7812 */ /* 0x000fe400078e3cff */
[----:B------:R-:W-:-:S03]  /*7870*/  LEA R190, P2, R211, R181, 0x2 ;  /* 0x000000b5d3be7211 */ /* 0x000fc600078410ff */
[----:B------:R-:W-:Y:S02]  /*7880*/  VIADD R222, R222, UR4 ;  /* 0x00000004dede7c36 */ /* 0x000fe40008000000 */
[----:B------:R-:W-:-:S05]  /*7890*/  IMAD.X R191, R183, 0x1, R251, P2 ;  /* 0x00000001b7bf7824 */ /* 0x000fca00010e06fb */
[----:B------:R1:W-:Y:S01]  /*78a0*/  LDGSTS.E [R222], desc[UR16][R190.64], P1 ;  /* 0x00000000bede7fae */ /* 0x0003e20008921850 */
        /* <DEDUP_REMOVED lines=80> */
[----:B------:R1:W-:Y:S04]  /*7db0*/  LDGSTS.E [R222+0xc], desc[UR16][R190.64], P1 ;  /* 0x0000c000bede7fae */ /* 0x0003e80008921850 */
[----:B------:R-:W0:Y:S01]  /*7dc0*/  LDGDEPBAR ;  /* 0x00000000000079af */ /* 0x000e220000000000 */
[----:B-1----:R-:W1:Y:S01]  /*7dd0*/  S2R R191, SR_TID.X ;  /* 0x0000000000bf7919 */ /* 0x002e620000002100 */
[----:B------:R-:W-:Y:S01]  /*7de0*/  VIADD R222, R207, UR4 ;  /* 0x00000004cfde7c36 */ /* 0x000fe20008000000 */
[----:B-1----:R-:W-:-:S04]  /*7df0*/  LOP3.LUT R191, R191, 0x1f, RZ, 0xc0, !PT ;  /* 0x0000001fbfbf7812 */ /* 0x002fc800078ec0ff */
[----:B------:R-:W-:-:S04]  /*7e00*/  ISETP.GE.AND P1, PT, R191, R187, PT ;  /* 0x000000bbbf00720c */ /* 0x000fc80003f26270 */
[----:B------:R-:W-:-:S04]  /*7e10*/  SEL R190, RZ, 0x4, P1 ;  /* 0x00000004ffbe7807 */ /* 0x000fc80000800000 */
[----:B------:R-:W-:-:S04]  /*7e20*/  SEL R190, R190, RZ, !P0 ;  /* 0x000000ffbebe7207 */ /* 0x000fc80004000000 */
[----:B------:R-:W-:Y:S02]  /*7e30*/  ISETP.NE.U32.AND P0, PT, R190, RZ, PT ;  /* 0x000000ffbe00720c */ /* 0x000fe40003f05070 */
[----:B------:R-:W-:-:S05]  /*7e40*/  IADD3 R190, P1, R3, R205, RZ ;  /* 0x000000cd03be7210 */ /* 0x000fca0007f3e0ff */
[----:B------:R-:W-:-:S06]  /*7e50*/  IMAD.X R191, R204, 0x1, R5, P1 ;  /* 0x00000001ccbf7824 */ /* 0x000fcc00008e0605 */
[----:B------:R1:W-:Y:S02]  /*7e60*/  LDGSTS.E [R222+0xc000], desc[UR16][R190.64], P0 ;  /* 0x0c000000bede7fae */ /* 0x0003e40008121850 */
[----:B-1----:R-:W-:-:S05]  /*7e70*/  IADD3 R190, P1, R3, R201, RZ ;  /* 0x000000c903be7210 */ /* 0x002fca0007f3e0ff */
[----:B------:R-:W-:-:S05]  /*7e80*/  IMAD.X R191, R200, 0x1, R5, P1 ;  /* 0x00000001c8bf7824 */ /* 0x000fca00008e0605 */
        /* <DEDUP_REMOVED lines=43> */
[----:B-1----:R-:W-:Y:S02]  /*8140*/  LOP3.LUT R222, R207, 0x40, RZ, 0x3c, !PT ;  /* 0x00000040cfde7812 */ /* 0x002fe400078e3cff */
[----:B------:R-:W-:-:S03]  /*8150*/  IADD3 R190, P1, R3, R203, RZ ;  /* 0x000000cb03be7210 */ /* 0x000fc60007f3e0ff */
[----:B------:R-:W-:Y:S02]  /*8160*/  VIADD R222, R222, UR4 ;  /* 0x00000004dede7c36 */ /* 0x000fe40008000000 */
        /* <DEDUP_REMOVED lines=42> */
[----:B------:R-:W-:Y:S01]  /*8410*/  IMAD.X R191, R18, 0x1, R5, P1 ;  /* 0x0000000112bf7824 */ /* 0x000fe200008e0605 */
[----:B------:R-:W-:-:S04]  /*8420*/  IADD3 R10, P5, R10, R186, RZ ;  /* 0x000000ba0a0a7210 */ /* 0x000fc80007fbe0ff */
[----:B------:R1:W-:Y:S01]  /*8430*/  LDGSTS.E [R222+0xfa00], desc[UR16][R190.64], P0 ;  /* 0x0fa00000bede7fae */ /* 0x0003e20008121850 */
[----:B------:R-:W-:Y:S01]  /*8440*/  IMAD.X R152, R152, 0x1, R185, P5 ;  /* 0x0000000198987824 */ /* 0x000fe200028e06b9 */
[----:B------:R-:W-:Y:S02]  /*8450*/  IADD3 R21, P5, R21, R186, RZ ;  /* 0x000000ba15157210 */ /* 0x000fe40007fbe0ff */
[----:B-1----:R-:W-:-:S05]  /*8460*/  IADD3 R190, P1, R3, R184, RZ ;  /* 0x000000b803be7210 */ /* 0x002fca0007f3e0ff */
[----:B------:R-:W-:Y:S01]  /*8470*/  IMAD.X R191, R14, 0x1, R5, P1 ;  /* 0x000000010ebf7824 */ /* 0x000fe200008e0605 */
[-C--:B------:R-:W-:Y:S01]  /*8480*/  IADD3 R6, P1, R6, R186.reuse, RZ ;  /* 0x000000ba06067210 */ /* 0x080fe20007f3e0ff */
[----:B------:R-:W-:Y:S01]  /*8490*/  IMAD.X R166, R166, 0x1, R185, P5 ;  /* 0x00000001a6a67824 */ /* 0x000fe200028e06b9 */
[-C--:B------:R-:W-:Y:S02]  /*84a0*/  IADD3 R7, P2, R7, R186.reuse, RZ ;  /* 0x000000ba07077210 */ /* 0x080fe40007f5e0ff */
[----:B------:R1:W-:Y:S01]  /*84b0*/  LDGSTS.E [R222+0xfe00], desc[UR16][R190.64], P0 ;  /* 0x0fe00000bede7fae */ /* 0x0003e20008121850 */
[-C--:B------:R-:W-:Y:S02]  /*84c0*/  IADD3 R184, P0, R184, R186.reuse, RZ ;  /* 0x000000bab8b87210 */ /* 0x080fe40007f1e0ff */
[-C--:B------:R-:W-:Y:S02]  /*84d0*/  IADD3 R8, P3, R8, R186.reuse, RZ ;  /* 0x000000ba08087210 */ /* 0x080fe40007f7e0ff */
[----:B------:R-:W-:-:S02]  /*84e0*/  IADD3 R9, P4, R9, R186, RZ ;  /* 0x000000ba09097210 */ /* 0x000fc40007f9e0ff */
[-C--:B------:R-:W-:Y:S01]  /*84f0*/  IADD3 R163, P5, R163, R186.reuse, RZ ;  /* 0x000000baa3a37210 */ /* 0x080fe20007fbe0ff */
[--C-:B------:R-:W-:Y:S01]  /*8500*/  IMAD.X R14, R14, 0x1, R185.reuse, P0 ;  /* 0x000000010e0e7824 */ /* 0x100fe200000e06b9 */
        /* <DEDUP_REMOVED lines=11> */
[----:B------:R-:W-:Y:S01]  /*85c0*/  VIADD R188, R188, 0x1 ;  /* 0x00000001bcbc7836 */ /* 0x000fe20000000000 */
        /* <DEDUP_REMOVED lines=12> */
[----:B------:R-:W-:Y:S01]  /*8690*/  IADD3 R161, P4, R161, R186, RZ ;  /* 0x000000baa1a17210 */ /* 0x000fe20007f9e0ff */
[--C-:B------:R-:W-:Y:S01]  /*86a0*/  IMAD.X R194, R194, 0x1, R185.reuse, P5 ;  /* 0x00000001c2c27824 */ /* 0x100fe200028e06b9 */
[----:B------:R-:W-:Y:S01]  /*86b0*/  ISETP.NE.U32.AND P5, PT, R208, R188, PT ;  /* 0x000000bcd000720c */ /* 0x000fe20003fa5070 */
        /* <DEDUP_REMOVED lines=22> */
[----:B------:R-:W-:Y:S01]  /*8820*/  IMAD.X R192, R192, 0x1, R185, P4 ;  /* 0x00000001c0c07824 */ /* 0x000fe200020e06b9 */
[----:B------:R-:W-:Y:S01]  /*8830*/  LEA R181, P4, R4, R181, 0x2 ;  /* 0x000000b504b57211 */ /* 0x000fe200078810ff */
[----:B------:R-:W0:Y:S01]  /*8840*/  LDGDEPBAR ;  /* 0x00000000000079af */ /* 0x000e220000000000 */
[----:B------:R-:W-:-:S02]  /*8850*/  VIADD R187, R187, 0xffffffe0 ;  /* 0xffffffe0bbbb7836 */ /* 0x000fc40000000000 */
[--C-:B------:R-:W-:Y:S02]  /*8860*/  IMAD.X R196, R196, 0x1, R185.reuse, P6 ;  /* 0x00000001c4c47824 */ /* 0x100fe400030e06b9 */
[--C-:B------:R-:W-:Y:S02]  /*8870*/  IMAD.X R198, R198, 0x1, R185.reuse, P0 ;  /* 0x00000001c6c67824 */ /* 0x100fe400000e06b9 */
[--C-:B------:R-:W-:Y:S02]  /*8880*/  IMAD.X R200, R200, 0x1, R185.reuse, P1 ;  /* 0x00000001c8c87824 */ /* 0x100fe400008e06b9 */
[--C-:B------:R-:W-:Y:S02]  /*8890*/  IMAD.X R202, R202, 0x1, R185.reuse, P2 ;  /* 0x00000001caca7824 */ /* 0x100fe400010e06b9 */
[----:B------:R-:W-:Y:S02]  /*88a0*/  IMAD.X R204, R204, 0x1, R185, P3 ;  /* 0x00000001cccc7824 */ /* 0x000fe400018e06b9 */
[----:B------:R-:W-:Y:S01]  /*88b0*/  IMAD.X R183, R183, 0x1, R240, P4 ;  /* 0x00000001b7b77824 */ /* 0x000fe200020e06f0 */
[----:B-1----:R-:W-:Y:S06]  /*88c0*/  @P5 BRA `(.L_x_1) ;  /* 0xffffffe000285947 */ /* 0x002fec000383ffff */
.L_x_0:
[----:B------:R-:W2:Y:S01]  /*88d0*/  LDL.LU R222, [R1+0x8] ;  /* 0x0000080001de7983 */ /* 0x000ea20000300800 */
[----:B------:R-:W1:Y:S01]  /*88e0*/  S2R R208, SR_TID.X ;  /* 0x0000000000d07919 */ /* 0x000e620000002100 */
[----:B------:R-:W3:Y:S01]  /*88f0*/  S2R R4, SR_TID.X ;  /* 0x0000000000047919 */ /* 0x000ee20000002100 */
[----:B------:R-:W-:Y:S02]  /*8900*/  WARPGROUP.DEPBAR.LE gsb0, 0x0 ;  /* 0x00008000000079c5 */ /* 0x000fe40000010000 */
[----:B------:R-:W-:-:S04]  /*8910*/  DEPBAR.LE SB0, 0x0 ;  /* 0x000080000000791a */ /* 0x000fc80000000000 */
[----:B------:R-:W4:Y:S01]  /*8920*/  LDL.LU R191, [R1+0xc] ;  /* 0x00000c0001bf7983 */ /* 0x000f220000300800 */
[----:B------:R-:W-:Y:S01]  /*8930*/  ULDC UR5, c[0x0][0x22c] ;  /* 0x00008b0000057ab9 */ /* 0x000fe20000000800 */
[----:B------:R-:W-:Y:S01]  /*8940*/  VIADD R6, R0, 0x1 ;  /* 0x0000000100067836 */ /* 0x000fe20000000000 */
[----:B------:R-:W-:Y:S01]  /*8950*/  ULDC UR4, c[0x0][0x22c] ;  /* 0x00008b0000047ab9 */ /* 0x000fe20000000800 */
[----:B------:R-:W2:Y:S01]  /*8960*/  LDL.LU R190, [R1+0x10] ;  /* 0x0000100001be7983 */ /* 0x000ea20000300800 */
[----:B------:R-:W-:Y:S01]  /*8970*/  IMAD.MOV.U32 R8, RZ, RZ, R88 ;  /* 0x000000ffff087224 */ /* 0x000fe200078e0058 */
[----:B------:R-:W-:Y:S01]  /*8980*/  ULDC.64 UR6, c[0x0][0x220] ;  /* 0x0000880000067ab9 */ /* 0x000fe20000000a00 */
[----:B------:R-:W-:Y:S02]  /*8990*/  IMAD.MOV.U32 R9, RZ, RZ, R90 ;  /* 0x000000ffff097224 */ /* 0x000fe400078e005a */
[----:B------:R-:W-:Y:S02]  /*89a0*/  IMAD.MOV.U32 R10, RZ, RZ, R24 ;  /* 0x000000ffff0a7224 */ /* 0x000fe400078e0018 */
[----:B------:R-:W-:-:S02]  /*89b0*/  IMAD.MOV.U32 R11, RZ, RZ, R26 ;  /* 0x000000ffff0b7224 */ /* 0x000fc400078e001a */
[----:B------:R-:W-:Y:S02]  /*89c0*/  IMAD.MOV.U32 R16, RZ, RZ, R89 ;  /* 0x000000ffff107224 */ /* 0x000fe400078e0059 */
[----:B------:R-:W-:Y:S02]  /*89d0*/  IMAD.MOV.U32 R17, RZ, RZ, R91 ;  /* 0x000000ffff117224 */ /* 0x000fe400078e005b */
[----:B------:R-:W-:Y:S02]  /*89e0*/  IMAD.MOV.U32 R18, RZ, RZ, R25 ;  /* 0x000000ffff127224 */ /* 0x000fe400078e0019 */
[----:B------:R-:W-:Y:S02]  /*89f0*/  IMAD.MOV.U32 R19, RZ, RZ, R27 ;  /* 0x000000ffff137224 */ /* 0x000fe400078e001b */
[C---:B-1----:R-:W-:Y:S02]  /*8a00*/  IMAD.SHL.U32 R2, R208.reuse, 0x10, RZ ;  /* 0x00000010d0027824 */ /* 0x042fe400078e00ff */
[----:B------:R-:W-:Y:S01]  /*8a10*/  IMAD.SHL.U32 R3, R208, 0x40, RZ ;  /* 0x00000040d0037824 */ /* 0x000fe200078e00ff */
[----:B---3--:R-:W-:Y:S01]  /*8a20*/  LOP3.LUT R5, R4, 0x60, RZ, 0xc0, !PT ;  /* 0x0000006004057812 */ /* 0x008fe200078ec0ff */
[----:B------:R-:W-:Y:S01]  /*8a30*/  IMAD.MOV.U32 R20, RZ, RZ, R92 ;  /* 0x000000ffff147224 */ /* 0x000fe200078e005c */
[----:B------:R-:W-:Y:S01]  /*8a40*/  LOP3.LUT R2, R2, 0xf0, RZ, 0xc0, !PT ;  /* 0x000000f002027812 */ /* 0x000fe200078ec0ff */
[----:B------:R-:W-:Y:S01]  /*8a50*/  IMAD.MOV.U32 R21, RZ, RZ, R94 ;  /* 0x000000ffff157224 */ /* 0x000fe200078e005e */
[----:B------:R-:W-:Y:S01]  /*8a60*/  LOP3.LUT R3, R3, 0x400, RZ, 0xc0, !PT ;  /* 0x0000040003037812 */ /* 0x000fe200078ec0ff */
[----:B------:R-:W-:-:S02]  /*8a70*/  IMAD.MOV.U32 R22, RZ, RZ, R28 ;  /* 0x000000ffff167224 */ /* 0x000fc400078e001c */
[----:B------:R-:W-:Y:S01]  /*8a80*/  IMAD.MOV.U32 R23, RZ, RZ, R30 ;  /* 0x000000ffff177224 */ /* 0x000fe200078e001e */
[----:B------:R-:W-:Y:S01]  /*8a90*/  IADD3 R2, R3, UR8, R2 ;  /* 0x0000000803027c10 */ /* 0x000fe2000fffe002 */
[C---:B------:R-:W-:Y:S02]  /*8aa0*/  VIADD R3, R0.reuse, 0x2 ;  /* 0x0000000200037836 */ /* 0x040fe40000000000 */
[----:B------:R-:W-:Y:S02]  /*8ab0*/  IMAD.MOV.U32 R24, RZ, RZ, R93 ;  /* 0x000000ffff187224 */ /* 0x000fe400078e005d */
[----:B------:R-:W-:Y:S01]  /*8ac0*/  IMAD R2, R5, 0x8, R2 ;  /* 0x0000000805027824 */ /* 0x000fe200078e0202 */
[----:B------:R-:W-:Y:S01]  /*8ad0*/  BAR.SYNC.DEFER_BLOCKING 0x0 ;  /* 0x0000000000007b1d */ /* 0x000fe20000010000 */
[----:B------:R-:W-:Y:S02]  /*8ae0*/  VIADD R5, R0, 0x3 ;  /* 0x0000000300057836 */ /* 0x000fe40000000000 */
[----:B------:R-:W-:-:S02]  /*8af0*/  IMAD.MOV.U32 R25, RZ, RZ, R95 ;  /* 0x000000ffff197224 */ /* 0x000fc400078e005f */
[----:B------:R-:W-:Y:S02]  /*8b00*/  IMAD.MOV.U32 R26, RZ, RZ, R29 ;  /* 0x000000ffff1a7224 */ /* 0x000fe400078e001d */
[----:B------:R-:W-:Y:S02]  /*8b10*/  IMAD.MOV.U32 R27, RZ, RZ, R31 ;  /* 0x000000ffff1b7224 */ /* 0x000fe400078e001f */
[----:B------:R-:W-:Y:S02]  /*8b20*/  IMAD.MOV.U32 R28, RZ, RZ, R96 ;  /* 0x000000ffff1c7224 */ /* 0x000fe400078e0060 */
[----:B------:R-:W-:Y:S02]  /*8b30*/  IMAD.MOV.U32 R29, RZ, RZ, R98 ;  /* 0x000000ffff1d7224 */ /* 0x000fe400078e0062 */
[----:B------:R-:W-:Y:S02]  /*8b40*/  IMAD.MOV.U32 R30, RZ, RZ, R32 ;  /* 0x000000ffff1e7224 */ /* 0x000fe400078e0020 */
[----:B------:R-:W-:-:S02]  /*8b50*/  IMAD.MOV.U32 R31, RZ, RZ, R34 ;  /* 0x000000ffff1f7224 */ /* 0x000fc400078e0022 */
[----:B------:R-:W-:Y:S02]  /*8b60*/  IMAD.MOV.U32 R88, RZ, RZ, R97 ;  /* 0x000000ffff587224 */ /* 0x000fe400078e0061 */
[----:B------:R-:W-:Y:S02]  /*8b70*/  IMAD.MOV.U32 R89, RZ, RZ, R99 ;  /* 0x000000ffff597224 */ /* 0x000fe400078e0063 */
[----:B------:R-:W-:Y:S02]  /*8b80*/  IMAD.MOV.U32 R90, RZ, RZ, R33 ;  /* 0x000000ffff5a7224 */ /* 0x000fe400078e0021 */
[----:B------:R-:W-:Y:S01]  /*8b90*/  IMAD.MOV.U32 R91, RZ, RZ, R35 ;  /* 0x000000ffff5b7224 */ /* 0x000fe200078e0023 */
[----:B------:R-:W-:Y:S01]  /*8ba0*/  STSM.16.M88.4 [R2], R8 ;  /* 0x0000000802007844 */ /* 0x000fe20000000200 */
[----:B------:R-:W-:Y:S02]  /*8bb0*/  IMAD.MOV.U32 R32, RZ, RZ, R100 ;  /* 0x000000ffff207224 */ /* 0x000fe400078e0064 */
[----:B------:R-:W-:-:S02]  /*8bc0*/  IMAD.MOV.U32 R33, RZ, RZ, R102 ;  /* 0x000000ffff217224 */ /* 0x000fc400078e0066 */
[----:B------:R-:W-:Y:S02]  /*8bd0*/  IMAD.MOV.U32 R34, RZ, RZ, R36 ;  /* 0x000000ffff227224 */ /* 0x000fe400078e0024 */
[----:B------:R-:W-:Y:S01]  /*8be0*/  IMAD.MOV.U32 R35, RZ, RZ, R38 ;  /* 0x000000ffff237224 */ /* 0x000fe200078e0026 */
[----:B------:R-:W-:Y:S01]  /*8bf0*/  BAR.SYNC.DEFER_BLOCKING 0x0 ;  /* 0x0000000000007b1d */ /* 0x000fe20000010000 */
[----:B------:R-:W-:Y:S02]  /*8c00*/  IMAD.MOV.U32 R92, RZ, RZ, R101 ;  /* 0x000000ffff5c7224 */ /* 0x000fe400078e0065 */
[----:B------:R-:W-:Y:S02]  /*8c10*/  IMAD.MOV.U32 R93, RZ, RZ, R103 ;  /* 0x000000ffff5d7224 */ /* 0x000fe400078e0067 */
[----:B------:R-:W-:Y:S02]  /*8c20*/  IMAD.MOV.U32 R94, RZ, RZ, R37 ;  /* 0x000000ffff5e7224 */ /* 0x000fe400078e0025 */
        /* <DEDUP_REMOVED lines=14> */
[----:B------:R-:W-:Y:S01]  /*8d10*/  IMAD.MOV.U32 R119, RZ, RZ, R63 ;  /* 0x000000ffff777224 */ /* 0x000fe200078e003f */
[----:B--2---:R-:W-:-:S04]  /*8d20*/  ISETP.GE.AND P0, PT, R190, R222, PT ;  /* 0x000000debe00720c */ /* 0x004fc80003f06270 */
[----:B------:R-:W-:Y:S01]  /*8d30*/  ISETP.LT.AND P5, PT, R3, UR5, !P0 ;  /* 0x0000000503007c0c */ /* 0x000fe2000c7a1270 */
[----:B------:R-:W-:Y:S01]  /*8d40*/  ULDC UR5, c[0x0][0x22c] ;  /* 0x00008b0000057ab9 */ /* 0x000fe20000000800 */
[----:B------:R-:W-:Y:S01]  /*8d50*/  LOP3.LUT R3, R4, 0x7f, RZ, 0xc0, !PT ;  /* 0x0000007f04037812 */ /* 0x000fe200078ec0ff */
[----:B------:R-:W-:Y:S01]  /*8d60*/  VIADD R4, R0, 0x4 ;  /* 0x0000000400047836 */ /* 0x000fe20000000000 */
[----:B------:R-:W-:Y:S01]  /*8d70*/  ISETP.LT.AND P1, PT, R6, UR4, !P0 ;  /* 0x0000000406007c0c */ /* 0x000fe2000c721270 */
[----:B------:R-:W-:Y:S01]  /*8d80*/  ULDC UR4, c[0x0][0x22c] ;  /* 0x00008b0000047ab9 */ /* 0x000fe20000000800 */
[----:B------:R-:W-:Y:S02]  /*8d90*/  LEA R3, R3, UR8, 0x4 ;  /* 0x0000000803037c11 */ /* 0x000fe4000f8e20ff */
[----:B------:R-:W-:Y:S01]  /*8da0*/  ISETP.LT.AND P4, PT, R5, UR4, !P0 ;  /* 0x0000000405007c0c */ /* 0x000fe2000c781270 */
[----:B------:R-:W-:Y:S01]  /*8db0*/  ULDC UR4, c[0x0][0x248] ;  /* 0x0000920000047ab9 */ /* 0x000fe20000000800 */
[----:B------:R-:W-:Y:S01]  /*8dc0*/  ISETP.LT.AND P3, PT, R4, UR5, !P0 ;  /* 0x0000000504007c0c */ /* 0x000fe2000c761270 */
[----:B------:R-:W-:Y:S01]  /*8dd0*/  ULDC UR5, c[0x0][0x244] ;  /* 0x0000910000057ab9 */ /* 0x000fe20000000800 */
[----:B------:R-:W1:Y:S01]  /*8de0*/  LDS.128 R4, [R3] ;  /* 0x0000000003047984 */ /* 0x000e620000000c00 */
[----:B------:R-:W-:Y:S01]  /*8df0*/  BAR.SYNC.DEFER_BLOCKING 0x0 ;  /* 0x0000000000007b1d */ /* 0x000fe20000010000 */
[----:B----4-:R-:W-:-:S05]  /*8e00*/  ISETP.LT.AND P2, PT, R0, R191, !P0 ;  /* 0x000000bf0000720c */ /* 0x010fca0004741270 */
[----:B------:R-:W-:Y:S02]  /*8e10*/  STSM.16.M88.4 [R2], R16 ;  /* 0x0000001002007844 */ /* 0x000fe40000000200 */
[----:B------:R-:W-:Y:S06]  /*8e20*/  BAR.SYNC.DEFER_BLOCKING 0x0 ;  /* 0x0000000000007b1d */ /* 0x000fec0000010000 */
[----:B------:R-:W2:Y:S02]  /*8e30*/  LDS.128 R12, [R3] ;  /* 0x00000000030c7984 */ /* 0x000ea40000000c00 */
[----:B------:R-:W-:Y:S06]  /*8e40*/  BAR.SYNC.DEFER_BLOCKING 0x0 ;  /* 0x0000000000007b1d */ /* 0x000fec0000010000 */
[----:B------:R-:W-:Y:S02]  /*8e50*/  STSM.16.M88.4 [R2], R20 ;  /* 0x0000001402007844 */ /* 0x000fe40000000200 */
[----:B------:R-:W-:Y:S06]  /*8e60*/  BAR.SYNC.DEFER_BLOCKING 0x0 ;  /* 0x0000000000007b1d */ /* 0x000fec0000010000 */
[----:B------:R-:W3:Y:S02]  /*8e70*/  LDS.128 R8, [R3] ;  /* 0x0000000003087984 */ /* 0x000ee40000000c00 */
[----:B------:R-:W-:Y:S06]  /*8e80*/  BAR.SYNC.DEFER_BLOCKING 0x0 ;  /* 0x0000000000007b1d */ /* 0x000fec0000010000 */
[----:B------:R-:W-:Y:S02]  /*8e90*/  STSM.16.M88.4 [R2], R24 ;  /* 0x0000001802007844 */ /* 0x000fe40000000200 */
[----:B------:R-:W-:Y:S06]  /*8ea0*/  BAR.SYNC.DEFER_BLOCKING 0x0 ;  /* 0x0000000000007b1d */ /* 0x000fec0000010000 */
[----:B------:R-:W4:Y:S02]  /*8eb0*/  LDS.128 R20, [R3] ;  /* 0x0000000003147984 */ /* 0x000f240000000c00 */
[----:B------:R-:W-:Y:S06]  /*8ec0*/  BAR.SYNC.DEFER_BLOCKING 0x0 ;  /* 0x0000000000007b1d */ /* 0x000fec0000010000 */
[----:B------:R-:W-:Y:S02]  /*8ed0*/  STSM.16.M88.4 [R2], R28 ;  /* 0x0000001c02007844 */ /* 0x000fe40000000200 */
[----:B------:R-:W-:Y:S06]  /*8ee0*/  BAR.SYNC.DEFER_BLOCKING 0x0 ;  /* 0x0000000000007b1d */ /* 0x000fec0000010000 */
[----:B------:R-:W5:Y:S02]  /*8ef0*/  LDS.128 R16, [R3] ;  /* 0x0000000003107984 */ /* 0x000f640000000c00 */
[----:B------:R-:W-:Y:S06]  /*8f00*/  BAR.SYNC.DEFER_BLOCKING 0x0 ;  /* 0x0000000000007b1d */ /* 0x000fec0000010000 */
[----:B------:R1:W-:Y:S02]  /*8f10*/  STSM.16.M88.4 [R2], R88 ;  /* 0x0000005802007844 */ /* 0x0003e40000000200 */
[----:B------:R-:W-:Y:S01]  /*8f20*/  BAR.SYNC.DEFER_BLOCKING 0x0 ;  /* 0x0000000000007b1d */ /* 0x000fe20000010000 */
[----:B-1----:R-:W-:-:S02]  /*8f30*/  IMAD.MOV.U32 R88, RZ, RZ, R104 ;  /* 0x000000ffff587224 */ /* 0x002fc400078e0068 */
[----:B------:R-:W-:Y:S02]  /*8f40*/  IMAD.MOV.U32 R89, RZ, RZ, R106 ;  /* 0x000000ffff597224 */ /* 0x000fe400078e006a */
[----:B------:R-:W-:Y:S02]  /*8f50*/  IMAD.MOV.U32 R90, RZ, RZ, R40 ;  /* 0x000000ffff5a7224 */ /* 0x000fe400078e0028 */
[----:B------:R-:W-:Y:S02]  /*8f60*/  IMAD.MOV.U32 R91, RZ, RZ, R42 ;  /* 0x000000ffff5b7224 */ /* 0x000fe400078e002a */
[----:B------:R-:W-:Y:S02]  /*8f70*/  IMAD.MOV.U32 R106, RZ, RZ, R49 ;  /* 0x000000ffff6a7224 */ /* 0x000fe400078e0031 */
[----:B------:R-:W-:Y:S01]  /*8f80*/  IMAD.MOV.U32 R104, RZ, RZ, R113 ;  /* 0x000000ffff687224 */ /* 0x000fe200078e0071 */
[----:B------:R-:W1:Y:S01]  /*8f90*/  LDS.128 R28, [R3] ;  /* 0x00000000031c7984 */ /* 0x000e620000000c00 */
[----:B------:R-:W-:-:S02]  /*8fa0*/  IMAD.MOV.U32 R113, RZ, RZ, R123 ;  /* 0x000000ffff717224 */ /* 0x000fc400078e007b */
[----:B------:R-:W-:Y:S01]  /*8fb0*/  IMAD.MOV.U32 R123, RZ, RZ, R67 ;  /* 0x000000ffff7b7224 */ /* 0x000fe200078e0043 */
[----:B------:R-:W-:Y:S06]  /*8fc0*/  BAR.SYNC.DEFER_BLOCKING 0x0 ;  /* 0x0000000000007b1d */ /* 0x000fec0000010000 */
[----:B------:R-:W-:Y:S02]  /*8fd0*/  STSM.16.M88.4 [R2], R32 ;  /* 0x0000002002007844 */ /* 0x000fe40000000200 */
[----:B------:R-:W-:Y:S06]  /*8fe0*/  BAR.SYNC.DEFER_BLOCKING 0x0 ;  /* 0x0000000000007b1d */ /* 0x000fec0000010000 */
[----:B------:R-:W1:Y:S02]  /*8ff0*/  LDS.128 R24, [R3] ;  /* 0x0000000003187984 */ /* 0x000e640000000c00 */
[----:B------:R-:W-:Y:S06]  /*9000*/  BAR.SYNC.DEFER_BLOCKING 0x0 ;  /* 0x0000000000007b1d */ /* 0x000fec0000010000 */
[----:B------:R2:W-:Y:S02]  /*9010*/  STSM.16.M88.4 [R2], R92 ;  /* 0x0000005c02007844 */ /* 0x0005e40000000200 */
[----:B------:R-:W-:Y:S01]  /*9020*/  BAR.SYNC.DEFER_BLOCKING 0x0 ;  /* 0x0000000000007b1d */ /* 0x000fe20000010000 */
[----:B--2---:R-:W-:-:S02]  /*9030*/  IMAD.MOV.U32 R94, RZ, RZ, R44 ;  /* 0x000000ffff5e7224 */ /* 0x004fc400078e002c */
[----:B------:R-:W-:Y:S02]  /*9040*/  IMAD.MOV.U32 R95, RZ, RZ, R46 ;  /* 0x000000ffff5f7224 */ /* 0x000fe400078e002e */
[----:B------:R-:W-:Y:S02]  /*9050*/  IMAD.MOV.U32 R92, RZ, RZ, R108 ;  /* 0x000000ffff5c7224 */ /* 0x000fe400078e006c */
[----:B------:R-:W-:Y:S02]  /*9060*/  IMAD.MOV.U32 R93, RZ, RZ, R110 ;  /* 0x000000ffff5d7224 */ /* 0x000fe400078e006e */
[----:B------:R-:W-:Y:S02]  /*9070*/  IMAD.MOV.U32 R110, RZ, RZ, R53 ;  /* 0x000000ffff6e7224 */ /* 0x000fe400078e0035 */
[----:B------:R-:W-:Y:S01]  /*9080*/  IMAD.MOV.U32 R108, RZ, RZ, R117 ;  /* 0x000000ffff6c7224 */ /* 0x000fe200078e0075 */
[----:B------:R-:W2:Y:S01]  /*9090*/  LDS.128 R36, [R3] ;  /* 0x0000000003247984 */ /* 0x000ea20000000c00 */
[----:B------:R-:W-:-:S02]  /*90a0*/  IMAD.MOV.U32 R117, RZ, RZ, R127 ;  /* 0x000000ffff757224 */ /* 0x000fc400078e007f */
[----:B------:R-:W-:Y:S01]  /*90b0*/  IMAD.MOV.U32 R127, RZ, RZ, R71 ;  /* 0x000000ffff7f7224 */ /* 0x000fe200078e0047 */
[----:B------:R-:W-:Y:S06]  /*90c0*/  BAR.SYNC.DEFER_BLOCKING 0x0 ;  /* 0x0000000000007b1d */ /* 0x000fec0000010000 */
[----:B------:R-:W-:Y:S02]  /*90d0*/  STSM.16.M88.4 [R2], R88 ;  /* 0x0000005802007844 */ /* 0x000fe40000000200 */
[----:B------:R-:W-:Y:S06]  /*90e0*/  BAR.SYNC.DEFER_BLOCKING 0x0 ;  /* 0x0000000000007b1d */ /* 0x000fec0000010000 */
[----:B------:R-:W2:Y:S02]  /*90f0*/  LDS.128 R32, [R3] ;  /* 0x0000000003207984 */ /* 0x000ea40000000c00 */
[----:B------:R-:W-:Y:S06]  /*9100*/  BAR.SYNC.DEFER_BLOCKING 0x0 ;  /* 0x0000000000007b1d */ /* 0x000fec0000010000 */
[----:B------:R3:W-:Y:S02]  /*9110*/  STSM.16.M88.4 [R2], R96 ;  /* 0x0000006002007844 */ /* 0x0007e40000000200 */
[----:B------:R-:W-:Y:S01]  /*9120*/  BAR.SYNC.DEFER_BLOCKING 0x0 ;  /* 0x0000000000007b1d */ /* 0x000fe20000010000 */
[----:B---3--:R-:W-:-:S02]  /*9130*/  IMAD.MOV.U32 R96, RZ, RZ, R112 ;  /* 0x000000ffff607224 */ /* 0x008fc400078e0070 */
[----:B------:R-:W-:Y:S02]  /*9140*/  IMAD.MOV.U32 R97, RZ, RZ, R114 ;  /* 0x000000ffff617224 */ /* 0x000fe400078e0072 */
[----:B------:R-:W-:Y:S02]  /*9150*/  IMAD.MOV.U32 R98, RZ, RZ, R48 ;  /* 0x000000ffff627224 */ /* 0x000fe400078e0030 */
[----:B------:R-:W-:Y:S02]  /*9160*/  IMAD.MOV.U32 R99, RZ, RZ, R50 ;  /* 0x000000ffff637224 */ /* 0x000fe400078e0032 */
[----:B------:R-:W-:Y:S02]  /*9170*/  IMAD.MOV.U32 R114, RZ, RZ, R57 ;  /* 0x000000ffff727224 */ /* 0x000fe400078e0039 */
[----:B------:R-:W-:Y:S01]  /*9180*/  IMAD.MOV.U32 R112, RZ, RZ, R121 ;  /* 0x000000ffff707224 */ /* 0x000fe200078e0079 */
[----:B------:R-:W3:Y:S01]  /*9190*/  LDS.128 R44, [R3] ;  /* 0x00000000032c7984 */ /* 0x000ee20000000c00 */
[----:B------:R-:W-:-:S02]  /*91a0*/  IMAD.MOV.U32 R121, RZ, RZ, R131 ;  /* 0x000000ffff797224 */ /* 0x000fc400078e0083 */
[----:B------:R-:W-:Y:S01]  /*91b0*/  IMAD.MOV.U32 R131, RZ, RZ, R75 ;  /* 0x000000ffff837224 */ /* 0x000fe200078e004b */
[----:B------:R-:W-:Y:S06]  /*91c0*/  BAR.SYNC.DEFER_BLOCKING 0x0 ;  /* 0x0000000000007b1d */ /* 0x000fec0000010000 */
[----:B------:R-:W-:Y:S02]  /*91d0*/  STSM.16.M88.4 [R2], R92 ;  /* 0x0000005c02007844 */ /* 0x000fe40000000200 */
[----:B------:R-:W-:Y:S06]  /*91e0*/  BAR.SYNC.DEFER_BLOCKING 0x0 ;  /* 0x0000000000007b1d */ /* 0x000fec0000010000 */
[----:B------:R-:W3:Y:S02]  /*91f0*/  LDS.128 R40, [R3] ;  /* 0x0000000003287984 */ /* 0x000ee40000000c00 */
[----:B------:R-:W-:Y:S06]  /*9200*/  BAR.SYNC.DEFER_BLOCKING 0x0 ;  /* 0x0000000000007b1d */ /* 0x000fec0000010000 */
[----:B------:R4:W-:Y:S02]  /*9210*/  STSM.16.M88.4 [R2], R100 ;  /* 0x0000006402007844 */ /* 0x0009e40000000200 */
[----:B------:R-:W-:Y:S01]  /*9220*/  BAR.SYNC.DEFER_BLOCKING 0x0 ;  /* 0x0000000000007b1d */ /* 0x000fe20000010000 */
[----:B----4-:R-:W-:-:S02]  /*9230*/  IMAD.MOV.U32 R100, RZ, RZ, R116 ;  /* 0x000000ffff647224 */ /* 0x010fc400078e0074 */
[----:B------:R-:W-:Y:S02]  /*9240*/  IMAD.MOV.U32 R101, RZ, RZ, R118 ;  /* 0x000000ffff657224 */ /* 0x000fe400078e0076 */
[----:B------:R-:W-:Y:S02]  /*9250*/  IMAD.MOV.U32 R102, RZ, RZ, R52 ;  /* 0x000000ffff667224 */ /* 0x000fe400078e0034 */
[----:B------:R-:W-:Y:S02]  /*9260*/  IMAD.MOV.U32 R103, RZ, RZ, R54 ;  /* 0x000000ffff677224 */ /* 0x000fe400078e0036 */
[----:B------:R-:W-:Y:S02]  /*9270*/  IMAD.MOV.U32 R118, RZ, RZ, R61 ;  /* 0x000000ffff767224 */ /* 0x000fe400078e003d */
[----:B------:R-:W-:Y:S01]  /*9280*/  IMAD.MOV.U32 R116, RZ, RZ, R125 ;  /* 0x000000ffff747224 */ /* 0x000fe200078e007d */
[----:B------:R-:W4:Y:S01]  /*9290*/  LDS.128 R88, [R3] ;  /* 0x0000000003587984 */ /* 0x000f220000000c00 */
[----:B------:R-:W-:-:S02]  /*92a0*/  IMAD.MOV.U32 R125, RZ, RZ, R135 ;  /* 0x000000ffff7d7224 */ /* 0x000fc400078e0087 */
[----:B------:R-:W-:Y:S01]  /*92b0*/  IMAD.MOV.U32 R135, RZ, RZ, R79 ;  /* 0x000000ffff877224 */ /* 0x000fe200078e004f */
[----:B------:R-:W-:Y:S06]  /*92c0*/  BAR.SYNC.DEFER_BLOCKING 0x0 ;  /* 0x0000000000007b1d */ /* 0x000fec0000010000 */
[----:B------:R-:W-:Y:S02]  /*92d0*/  STSM.16.M88.4 [R2], R96 ;  /* 0x0000006002007844 */ /* 0x000fe40000000200 */
[----:B------:R-:W-:Y:S06]  /*92e0*/  BAR.SYNC.DEFER_BLOCKING 0x0 ;  /* 0x0000000000007b1d */ /* 0x000fec0000010000 */
[----:B------:R-:W4:Y:S02]  /*92f0*/  LDS.128 R48, [R3] ;  /* 0x0000000003307984 */ /* 0x000f240000000c00 */
[----:B------:R-:W-:Y:S06]  /*9300*/  BAR.SYNC.DEFER_BLOCKING 0x0 ;  /* 0x0000000000007b1d */ /* 0x000fec0000010000 */
[----:B------:R5:W-:Y:S02]  /*9310*/  STSM.16.M88.4 [R2], R104 ;  /* 0x0000006802007844 */ /* 0x000be40000000200 */
[----:B------:R-:W-:Y:S01]  /*9320*/  BAR.SYNC.DEFER_BLOCKING 0x0 ;  /* 0x0000000000007b1d */ /* 0x000fe20000010000 */
[----:B-----5:R-:W-:-:S02]  /*9330*/  IMAD.MOV.U32 R104, RZ, RZ, R120 ;  /* 0x000000ffff687224 */ /* 0x020fc400078e0078 */
[----:B------:R-:W-:Y:S02]  /*9340*/  IMAD.MOV.U32 R105, RZ, RZ, R122 ;  /* 0x000000ffff697224 */ /* 0x000fe400078e007a */
[----:B------:R-:W-:Y:S02]  /*9350*/  IMAD.MOV.U32 R106, RZ, RZ, R56 ;  /* 0x000000ffff6a7224 */ /* 0x000fe400078e0038 */
[----:B------:R-:W-:Y:S02]  /*9360*/  IMAD.MOV.U32 R107, RZ, RZ, R58 ;  /* 0x000000ffff6b7224 */ /* 0x000fe400078e003a */
[----:B------:R-:W-:Y:S02]  /*9370*/  IMAD.MOV.U32 R122, RZ, RZ, R65 ;  /* 0x000000ffff7a7224 */ /* 0x000fe400078e0041 */
[----:B------:R-:W-:Y:S01]  /*9380*/  IMAD.MOV.U32 R120, RZ, RZ, R129 ;  /* 0x000000ffff787224 */ /* 0x000fe200078e0081 */
[----:B------:R-:W5:Y:S01]  /*9390*/  LDS.128 R92, [R3] ;  /* 0x00000000035c7984 */ /* 0x000f620000000c00 */
[----:B------:R-:W-:-:S02]  /*93a0*/  IMAD.MOV.U32 R129, RZ, RZ, R139 ;  /* 0x000000ffff817224 */ /* 0x000fc400078e008b */
[----:B------:R-:W-:Y:S01]  /*93b0*/  IMAD.MOV.U32 R139, RZ, RZ, R82 ;  /* 0x000000ffff8b7224 */ /* 0x000fe200078e0052 */
        /* <DEDUP_REMOVED lines=85> */
[----:B-1----:R-:W-:-:S05]  /*9910*/  IMAD R129, R190, UR5, RZ ;  /* 0x00000005be817c24 */ /* 0x002fca000f8e02ff */
[----:B------:R-:W-:Y:S01]  /*9920*/  ULDC UR5, c[0x0][0x22c] ;  /* 0x00008b0000057ab9 */ /* 0x000fe20000000800 */
[----:B------:R-:W-:Y:S01]  /*9930*/  IMAD R131, R0, UR4, RZ ;  /* 0x0000000400837c24 */ /* 0x000fe2000f8e02ff */
[----:B------:R-:W-:-:S04]  /*9940*/  LEA R128, P6, R129, UR6, 0x2 ;  /* 0x0000000681807c11 */ /* 0x000fc8000f8c10ff */
[----:B------:R-:W-:Y:S02]  /*9950*/  LEA.HI.X.SX32 R129, R129, UR7, 0x2, P6 ;  /* 0x0000000781817c11 */ /* 0x000fe4000b0f16ff */
[C---:B------:R-:W-:Y:S01]  /*9960*/  LEA R130, P6, R131.reuse, R128, 0x2 ;  /* 0x0000008083827211 */ /* 0x040fe200078c10ff */
[----:B------:R-:W1:Y:S01]  /*9970*/  LDS.128 R116, [R3] ;  /* 0x0000000003747984 */ /* 0x000e620000000c00 */
[----:B------:R-:W-:Y:S06]  /*9980*/  BAR.SYNC.DEFER_BLOCKING 0x0 ;  /* 0x0000000000007b1d */ /* 0x000fec0000010000 */
[----:B------:R-:W-:Y:S02]  /*9990*/  STSM.16.M88.4 [R2], R124 ;  /* 0x0000007c02007844 */ /* 0x000fe40000000200 */
[----:B------:R-:W-:Y:S06]  /*99a0*/  BAR.SYNC.DEFER_BLOCKING 0x0 ;  /* 0x0000000000007b1d */ /* 0x000fec0000010000 */
[----:B------:R-:W1:Y:S02]  /*99b0*/  LDS.128 R76, [R3] ;  /* 0x00000000034c7984 */ /* 0x000e640000000c00 */
[----:B------:R-:W-:Y:S06]  /*99c0*/  BAR.SYNC.DEFER_BLOCKING 0x0 ;  /* 0x0000000000007b1d */ /* 0x000fec0000010000 */
[----:B------:R2:W-:Y:S02]  /*99d0*/  STSM.16.M88.4 [R2], R132 ;  /* 0x0000008402007844 */ /* 0x0005e40000000200 */
[----:B------:R-:W-:Y:S01]  /*99e0*/  BAR.SYNC.DEFER_BLOCKING 0x0 ;  /* 0x0000000000007b1d */ /* 0x000fe20000010000 */
[C---:B--2---:R-:W-:Y:S01]  /*99f0*/  VIADD R134, R131.reuse, UR4 ;  /* 0x0000000483867c36 */ /* 0x044fe20008000000 */
[----:B------:R-:W-:Y:S01]  /*9a00*/  LEA.HI.X.SX32 R131, R131, R129, 0x2, P6 ;  /* 0x0000008183837211 */ /* 0x000fe200030f16ff */
[----:B------:R-:W-:-:S02]  /*9a10*/  VIADD R133, R0, 0x5 ;  /* 0x0000000500857836 */ /* 0x000fc40000000000 */
[----:B------:R-:W-:Y:S01]  /*9a20*/  VIADD R135, R0, 0x6 ;  /* 0x0000000600877836 */ /* 0x000fe20000000000 */
[C---:B------:R-:W-:Y:S01]  /*9a30*/  LEA R132, P6, R134.reuse, R128, 0x2 ;  /* 0x0000008086847211 */ /* 0x040fe200078c10ff */
[----:B------:R-:W2:Y:S01]  /*9a40*/  LDS.128 R120, [R3] ;  /* 0x0000000003787984 */ /* 0x000ea20000000c00 */
[----:B------:R-:W-:Y:S06]  /*9a50*/  BAR.SYNC.DEFER_BLOCKING 0x0 ;  /* 0x0000000000007b1d */ /* 0x000fec0000010000 */
[----:B------:R3:W-:Y:S02]  /*9a60*/  STSM.16.M88.4 [R2], R136 ;  /* 0x0000008802007844 */ /* 0x0007e40000000200 */
[----:B------:R-:W-:Y:S01]  /*9a70*/  BAR.SYNC.DEFER_BLOCKING 0x0 ;  /* 0x0000000000007b1d */ /* 0x000fe20000010000 */
[----:B---3--:R-:W-:-:S04]  /*9a80*/  VIADD R136, R134, UR4 ;  /* 0x0000000486887c36 */ /* 0x008fc80008000000 */
[----:B------:R-:W-:Y:S01]  /*9a90*/  VIADD R137, R136, UR4 ;  /* 0x0000000488897c36 */ /* 0x000fe20008000000 */
[----:B------:R-:W3:Y:S02]  /*9aa0*/  LDS.128 R80, [R3] ;  /* 0x0000000003507984 */ /* 0x000ee40000000c00 */
[----:B------:R-:W-:Y:S06]  /*9ab0*/  BAR.SYNC.DEFER_BLOCKING 0x0 ;  /* 0x0000000000007b1d */ /* 0x000fec0000010000 */
[----:B------:R4:W-:Y:S02]  /*9ac0*/  STSM.16.M88.4 [R2], R140 ;  /* 0x0000008c02007844 */ /* 0x0009e40000000200 */
[----:B------:R-:W-:Y:S01]  /*9ad0*/  BAR.SYNC.DEFER_BLOCKING 0x0 ;  /* 0x0000000000007b1d */ /* 0x000fe20000010000 */
[----:B----4-:R-:W-:-:S02]  /*9ae0*/  IMAD.MOV.U32 R142, RZ, RZ, R85 ;  /* 0x000000ffff8e7224 */ /* 0x010fc400078e0055 */
[----:B------:R-:W-:Y:S02]  /*9af0*/  IMAD.MOV.U32 R143, RZ, RZ, R87 ;  /* 0x000000ffff8f7224 */ /* 0x000fe400078e0057 */
[----:B------:R-:W-:Y:S02]  /*9b00*/  IMAD.MOV.U32 R140, RZ, RZ, R149 ;  /* 0x000000ffff8c7224 */ /* 0x000fe400078e0095 */
[----:B------:R-:W-:Y:S01]  /*9b10*/  IMAD.MOV.U32 R141, RZ, RZ, R151 ;  /* 0x000000ffff8d7224 */ /* 0x000fe200078e0097 */
[----:B------:R-:W4:Y:S01]  /*9b20*/  LDS.128 R124, [R3] ;  /* 0x00000000037c7984 */ /* 0x000f220000000c00 */
[----:B------:R-:W-:Y:S06]  /*9b30*/  BAR.SYNC.DEFER_BLOCKING 0x0 ;  /* 0x0000000000007b1d */ /* 0x000fec0000010000 */
[----:B------:R-:W-:Y:S02]  /*9b40*/  STSM.16.M88.4 [R2], R144 ;  /* 0x0000009002007844 */ /* 0x000fe40000000200 */
[----:B------:R-:W-:Y:S06]  /*9b50*/  BAR.SYNC.DEFER_BLOCKING 0x0 ;  /* 0x0000000000007b1d */ /* 0x000fec0000010000 */
[----:B------:R-:W4:Y:S02]  /*9b60*/  LDS.128 R84, [R3] ;  /* 0x0000000003547984 */ /* 0x000f240000000c00 */
[----:B------:R-:W-:Y:S06]  /*9b70*/  BAR.SYNC.DEFER_BLOCKING 0x0 ;  /* 0x0000000000007b1d */ /* 0x000fec0000010000 */
[----:B------:R5:W-:Y:S02]  /*9b80*/  STSM.16.M88.4 [R2], R140 ;  /* 0x0000008c02007844 */ /* 0x000be40000000200 */
[----:B------:R-:W-:Y:S01]  /*9b90*/  BAR.SYNC.DEFER_BLOCKING 0x0 ;  /* 0x0000000000007b1d */ /* 0x000fe20000010000 */
[----:B-----5:R-:W-:-:S05]  /*9ba0*/  VIADD R2, R0, 0x7 ;  /* 0x0000000700027836 */ /* 0x020fca0000000000 */
[----:B------:R5:W-:Y:S01]  /*9bb0*/  @P2 STG.E desc[UR16][R130.64], R4 ;  /* 0x0000000482002986 */ /* 0x000be2000c101910 */
[----:B------:R-:W-:Y:S01]  /*9bc0*/  ISETP.LT.AND P2, PT, R133, UR5, !P0 ;  /* 0x0000000585007c0c */ /* 0x000fe2000c741270 */
[----:B------:R-:W-:Y:S01]  /*9bd0*/  ULDC UR5, c[0x0][0x22c] ;  /* 0x00008b0000057ab9 */ /* 0x000fe20000000800 */
[----:B------:R-:W-:Y:S02]  /*9be0*/  LEA.HI.X.SX32 R133, R134, R129, 0x2, P6 ;  /* 0x0000008186857211 */ /* 0x000fe400030f16ff */
[----:B------:R-:W-:-:S03]  /*9bf0*/  LEA R134, P6, R136, R128, 0x2 ;  /* 0x0000008088867211 */ /* 0x000fc600078c10ff */
[----:B------:R1:W-:Y:S01]  /*9c00*/  @P1 STG.E desc[UR16][R132.64], R12 ;  /* 0x0000000c84001986 */ /* 0x0003e2000c101910 */
[----:B------:R-:W-:Y:S01]  /*9c10*/  ISETP.LT.AND P1, PT, R135, UR5, !P0 ;  /* 0x0000000587007c0c */ /* 0x000fe2000c721270 */
[----:B------:R-:W-:Y:S01]  /*9c20*/  ULDC UR5, c[0x0][0x22c] ;  /* 0x00008b0000057ab9 */ /* 0x000fe20000000800 */
[----:B------:R-:W-:Y:S01]  /*9c30*/  LEA.HI.X.SX32 R135, R136, R129, 0x2, P6 ;  /* 0x0000008188877211 */ /* 0x000fe200030f16ff */
[C---:B-----5:R-:W-:Y:S01]  /*9c40*/  VIADD R4, R137.reuse, UR4 ;  /* 0x0000000489047c36 */ /* 0x060fe20008000000 */
[----:B------:R-:W-:-:S03]  /*9c50*/  LEA R130, P6, R137, R128, 0x2 ;  /* 0x0000008089827211 */ /* 0x000fc600078c10ff */
[----:B------:R-:W-:Y:S01]  /*9c60*/  @P5 STG.E desc[UR16][R134.64], R5 ;  /* 0x0000000586005986 */ /* 0x000fe2000c101910 */
[-C--:B------:R-:W-:Y:S02]  /*9c70*/  LEA.HI.X.SX32 R131, R137, R129.reuse, 0x2, P6 ;  /* 0x0000008189837211 */ /* 0x080fe400030f16ff */
[CC--:B------:R-:W-:Y:S01]  /*9c80*/  LEA R136, P6, R4.reuse, R128.reuse, 0x2 ;  /* 0x0000008004887211 */ /* 0x0c0fe200078c10ff */
[----:B-1----:R-:W-:Y:S01]  /*9c90*/  VIADD R12, R4, UR4 ;  /* 0x00000004040c7c36 */ /* 0x002fe20008000000 */
[----:B------:R-:W-:Y:S01]  /*9ca0*/  ISETP.LT.AND P5, PT, R2, UR5, !P0 ;  /* 0x0000000502007c0c */ /* 0x000fe2000c7a1270 */
[----:B------:R-:W-:Y:S01]  /*9cb0*/  VIADD R2, R0, 0x8 ;  /* 0x0000000800027836 */ /* 0x000fe20000000000 */
[-C--:B------:R-:W-:Y:S01]  /*9cc0*/  LEA.HI.X.SX32 R137, R4, R129.reuse, 0x2, P6 ;  /* 0x0000008104897211 */ /* 0x080fe200030f16ff */
[----:B------:R-:W-:Y:S01]  /*9cd0*/  ULDC UR5, c[0x0][0x22c] ;  /* 0x00008b0000057ab9 */ /* 0x000fe20000000800 */
[-C--:B------:R-:W-:Y:S01]  /*9ce0*/  LEA R132, P6, R12, R128.reuse, 0x2 ;  /* 0x000000800c847211 */ /* 0x080fe200078c10ff */
[----:B------:R1:W-:Y:S01]  /*9cf0*/  @P4 STG.E desc[UR16][R130.64], R13 ;  /* 0x0000000d82004986 */ /* 0x0003e2000c101910 */
[----:B------:R-:W-:Y:S01]  /*9d00*/  ISETP.LT.AND P4, PT, R2, UR5, !P0 ;  /* 0x0000000502007c0c */ /* 0x000fe2000c781270 */
[----:B------:R-:W-:Y:S01]  /*9d10*/  VIADD R2, R0, 0x9 ;  /* 0x0000000900027836 */ /* 0x000fe20000000000 */
[C---:B------:R-:W-:Y:S01]  /*9d20*/  LEA.HI.X.SX32 R133, R12.reuse, R129, 0x2, P6 ;  /* 0x000000810c857211 */ /* 0x040fe200030f16ff */
[----:B------:R-:W-:Y:S01]  /*9d30*/  VIADD R12, R12, UR4 ;  /* 0x000000040c0c7c36 */ /* 0x000fe20008000000 */
[----:B------:R-:W-:Y:S01]  /*9d40*/  ULDC UR5, c[0x0][0x22c] ;  /* 0x00008b0000057ab9 */ /* 0x000fe20000000800 */
[----:B------:R5:W-:Y:S01]  /*9d50*/  @P3 STG.E desc[UR16][R136.64], R6 ;  /* 0x0000000688003986 */ /* 0x000be2000c101910 */
[----:B------:R-:W-:Y:S01]  /*9d60*/  ISETP.LT.AND P3, PT, R2, UR5, !P0 ;  /* 0x0000000502007c0c */ /* 0x000fe2000c761270 */
[----:B------:R-:W-:Y:S01]  /*9d70*/  VIADD R2, R0, 0xa ;  /* 0x0000000a00027836 */ /* 0x000fe20000000000 */
[----:B------:R-:W-:Y:S01]  /*9d80*/  ULDC UR5, c[0x0][0x22c] ;  /* 0x00008b0000057ab9 */ /* 0x000fe20000000800 */
[----:B------:R2:W-:Y:S01]  /*9d90*/  @P2 STG.E desc[UR16][R132.64], R14 ;  /* 0x0000000e84002986 */ /* 0x0005e2000c101910 */
[C---:B------:R-:W-:Y:S01]  /*9da0*/  LEA R4, P2, R12.reuse, R128, 0x2 ;  /* 0x000000800c047211 */ /* 0x040fe200078410ff */
[----:B-1----:R-:W-:-:S03]  /*9db0*/  VIADD R13, R12, UR4 ;  /* 0x000000040c0d7c36 */ /* 0x002fc60008000000 */
[-C--:B------:R-:W-:Y:S02]  /*9dc0*/  LEA.HI.X.SX32 R5, R12, R129.reuse, 0x2, P2 ;  /* 0x000000810c057211 */ /* 0x080fe400010f16ff */
[----:B------:R-:W-:Y:S01]  /*9dd0*/  ISETP.LT.AND P2, PT, R2, UR5, !P0 ;  /* 0x0000000502007c0c */ /* 0x000fe2000c741270 */
[----:B------:R-:W-:Y:S01]  /*9de0*/  VIADD R2, R0, 0xb ;  /* 0x0000000b00027836 */ /* 0x000fe20000000000 */
[CC--:B------:R-:W-:Y:S01]  /*9df0*/  LEA R12, P6, R13.reuse, R128.reuse, 0x2 ;  /* 0x000000800d0c7211 */ /* 0x0c0fe200078c10ff */
[C---:B-----5:R-:W-:Y:S01]  /*9e00*/  VIADD R6, R13.reuse, UR4 ;  /* 0x000000040d067c36 */ /* 0x060fe20008000000 */
[----:B------:R-:W-:Y:S01]  /*9e10*/  ULDC UR5, c[0x0][0x22c] ;  /* 0x00008b0000057ab9 */ /* 0x000fe20000000800 */
[----:B------:R1:W-:Y:S01]  /*9e20*/  @P1 STG.E desc[UR16][R4.64], R7 ;  /* 0x0000000704001986 */ /* 0x0003e2000c101910 */
[-C--:B------:R-:W-:Y:S01]  /*9e30*/  LEA.HI.X.SX32 R13, R13, R129.reuse, 0x2, P6 ;  /* 0x000000810d0d7211 */ /* 0x080fe200030f16ff */
[----:B--2---:R-:W-:Y:S01]  /*9e40*/  VIADD R14, R6, UR4 ;  /* 0x00000004060e7c36 */ /* 0x004fe20008000000 */
[----:B------:R-:W-:Y:S01]  /*9e50*/  ISETP.LT.AND P1, PT, R2, UR5, !P0 ;  /* 0x0000000502007c0c */ /* 0x000fe2000c721270 */
[----:B------:R-:W-:Y:S01]  /*9e60*/  VIADD R2, R0, 0xc ;  /* 0x0000000c00027836 */ /* 0x000fe20000000000 */
[C---:B------:R-:W-:Y:S01]  /*9e70*/  LEA R130, P6, R6.reuse, R128, 0x2 ;  /* 0x0000008006827211 */ /* 0x040fe200078c10ff */
[----:B------:R-:W-:Y:S01]  /*9e80*/  ULDC UR5, c[0x0][0x22c] ;  /* 0x00008b0000057ab9 */ /* 0x000fe20000000800 */
[----:B------:R2:W-:Y:S02]  /*9e90*/  @P5 STG.E desc[UR16][R12.64], R15 ;  /* 0x0000000f0c005986 */ /* 0x0005e4000c101910 */
[----:B------:R-:W-:-:S02]  /*9ea0*/  LEA.HI.X.SX32 R131, R6, R129, 0x2, P6 ;  /* 0x0000008106837211 */ /* 0x000fc400030f16ff */
[----:B------:R-:W-:Y:S01]  /*9eb0*/  ISETP.LT.AND P5, PT, R2, UR5, !P0 ;  /* 0x0000000502007c0c */ /* 0x000fe2000c7a1270 */
[C---:B-1----:R-:W-:Y:S01]  /*9ec0*/  VIADD R7, R14.reuse, UR4 ;  /* 0x000000040e077c36 */ /* 0x042fe20008000000 */
[-C--:B------:R-:W-:Y:S01]  /*9ed0*/  LEA R4, P6, R14, R128.reuse, 0x2 ;  /* 0x000000800e047211 */ /* 0x080fe200078c10ff */
[----:B------:R-:W-:Y:S01]  /*9ee0*/  VIADD R2, R0, 0xd ;  /* 0x0000000d00027836 */ /* 0x000fe20000000000 */
[----:B------:R-:W-:Y:S01]  /*9ef0*/  ULDC UR5, c[0x0][0x22c] ;  /* 0x00008b0000057ab9 */ /* 0x000fe20000000800 */
[----:B------:R1:W-:Y:S01]  /*9f00*/  @P4 STG.E desc[UR16][R130.64], R8 ;  /* 0x0000000882004986 */ /* 0x0003e2000c101910 */
[-C--:B------:R-:W-:Y:S01]  /*9f10*/  LEA.HI.X.SX32 R5, R14, R129.reuse, 0x2, P6 ;  /* 0x000000810e057211 */ /* 0x080fe200030f16ff */
[C---:B------:R-:W-:Y:S01]  /*9f20*/  VIADD R14, R7.reuse, UR4 ;  /* 0x00000004070e7c36 */ /* 0x040fe20008000000 */
[CC--:B------:R-:W-:Y:S02]  /*9f30*/  LEA R6, P6, R7.reuse, R128.reuse, 0x2 ;  /* 0x0000008007067211 */ /* 0x0c0fe400078c10ff */
[----:B------:R-:W-:Y:S01]  /*9f40*/  ISETP.LT.AND P4, PT, R2, UR5, !P0 ;  /* 0x0000000502007c0c */ /* 0x000fe2000c781270 */
[----:B------:R-:W-:Y:S01]  /*9f50*/  VIADD R2, R0, 0xe ;  /* 0x0000000e00027836 */ /* 0x000fe20000000000 */
[-C--:B------:R-:W-:Y:S01]  /*9f60*/  LEA.HI.X.SX32 R7, R7, R129.reuse, 0x2, P6 ;  /* 0x0000008107077211 */ /* 0x080fe200030f16ff */
[----:B------:R-:W-:Y:S01]  /*9f70*/  ULDC UR5, c[0x0][0x22c] ;  /* 0x00008b0000057ab9 */ /* 0x000fe20000000800 */
[-C--:B--2---:R-:W-:Y:S01]  /*9f80*/  LEA R12, P6, R14, R128.reuse, 0x2 ;  /* 0x000000800e0c7211 */ /* 0x084fe200078c10ff */
        /* <DEDUP_REMOVED lines=11> */
[C---:B-1----:R-:W-:Y:S01]  /*a040*/  VIADD R8, R14.reuse, UR4 ;  /* 0x000000040e087c36 */ /* 0x042fe20008000000 */
[----:B--2---:R-:W-:-:S04]  /*a050*/  LEA R4, P1, R14, R128, 0x2 ;  /* 0x000000800e047211 */ /* 0x004fc800078210ff */
[-C--:B------:R-:W-:Y:S02]  /*a060*/  LEA.HI.X.SX32 R5, R14, R129.reuse, 0x2, P1 ;  /* 0x000000810e057211 */ /* 0x080fe400008f16ff */
[----:B------:R-:W-:Y:S01]  /*a070*/  ISETP.LT.AND P1, PT, R2, UR5, !P0 ;  /* 0x0000000502007c0c */ /* 0x000fe2000c721270 */
[----:B------:R-:W-:Y:S01]  /*a080*/  VIADD R2, R0, 0x11 ;  /* 0x0000001100027836 */ /* 0x000fe20000000000 */
[CC--:B-----5:R-:W-:Y:S01]  /*a090*/  LEA R6, P6, R8.reuse, R128.reuse, 0x2 ;  /* 0x0000008008067211 */ /* 0x0e0fe200078c10ff */
[C---:B------:R-:W-:Y:S01]  /*a0a0*/  VIADD R9, R8.reuse, UR4 ;  /* 0x0000000408097c36 */ /* 0x040fe20008000000 */
[----:B------:R-:W-:Y:S01]  /*a0b0*/  ULDC UR5, c[0x0][0x22c] ;  /* 0x00008b0000057ab9 */ /* 0x000fe20000000800 */
[----:B------:R1:W-:Y:S01]  /*a0c0*/  @P5 STG.E desc[UR16][R4.64], R10 ;  /* 0x0000000a04005986 */ /* 0x0003e2000c101910 */
[-C--:B------:R-:W-:Y:S01]  /*a0d0*/  LEA.HI.X.SX32 R7, R8, R129.reuse, 0x2, P6 ;  /* 0x0000008108077211 */ /* 0x080fe200030f16ff */
[C---:B---3--:R-:W-:Y:S01]  /*a0e0*/  VIADD R12, R9.reuse, UR4 ;  /* 0x00000004090c7c36 */ /* 0x048fe20008000000 */
        /* <DEDUP_REMOVED lines=11> */
[----:B------:R-:W-:Y:S01]  /*a1a0*/  VIADD R14, R10, UR4 ;  /* 0x000000040a0e7c36 */ /* 0x000fe20008000000 */
[-C--:B------:R-:W-:Y:S01]  /*a1b0*/  LEA.HI.X.SX32 R5, R12, R129.reuse, 0x2, P6 ;  /* 0x000000810c057211 */ /* 0x080fe200030f16ff */
[----:B------:R1:W-:Y:S01]  /*a1c0*/  @P3 STG.E desc[UR16][R8.64], R11 ;  /* 0x0000000b08003986 */ /* 0x0003e2000c101910 */
[-C--:B------:R-:W-:Y:S02]  /*a1d0*/  LEA R12, P6, R10, R128.reuse, 0x2 ;  /* 0x000000800a0c7211 */ /* 0x080fe400078c10ff */
        /* <DEDUP_REMOVED lines=11> */
[----:B------:R-:W-:Y:S01]  /*a290*/  @P1 STG.E desc[UR16][R12.64], R16 ;  /* 0x000000100c001986 */ /* 0x000fe2000c101910 */
        /* <DEDUP_REMOVED lines=9> */
[CC--:B------:R-:W-:Y:S01]  /*a330*/  LEA R8, P6, R9.reuse, R128.reuse, 0x2 ;  /* 0x0000008009087211 */ /* 0x0c0fe200078c10ff */
[----:B------:R-:W-:Y:S01]  /*a340*/  ULDC UR5, c[0x0][0x22c] ;  /* 0x00008b0000057ab9 */ /* 0x000fe20000000800 */
[C---:B---3--:R-:W-:Y:S01]  /*a350*/  VIADD R7, R9.reuse, UR4 ;  /* 0x0000000409077c36 */ /* 0x048fe20008000000 */
[----:B------:R1:W-:Y:S01]  /*a360*/  @P4 STG.E desc[UR16][R4.64], R17 ;  /* 0x0000001104004986 */ /* 0x0003e2000c101910 */
[-C--:B------:R-:W-:Y:S02]  /*a370*/  LEA.HI.X.SX32 R9, R9, R129.reuse, 0x2, P6 ;  /* 0x0000008109097211 */ /* 0x080fe400030f16ff */
[----:B------:R-:W-:Y:S01]  /*a380*/  ISETP.LT.AND P4, PT, R2, UR5, !P0 ;  /* 0x0000000502007c0c */ /* 0x000fe2000c781270 */
[C---:B------:R-:W-:Y:S01]  /*a390*/  VIADD R10, R7.reuse, UR4 ;  /* 0x00000004070a7c36 */ /* 0x040fe20008000000 */
[CC--:B------:R-:W-:Y:S01]  /*a3a0*/  LEA R6, P6, R7.reuse, R128.reuse, 0x2 ;  /* 0x0000008007067211 */ /* 0x0c0fe200078c10ff */
[----:B------:R-:W-:Y:S01]  /*a3b0*/  VIADD R2, R0, 0x18 ;  /* 0x0000001800027836 */ /* 0x000fe20000000000 */
[----:B------:R-:W-:Y:S01]  /*a3c0*/  ULDC UR5, c[0x0][0x22c] ;  /* 0x00008b0000057ab9 */ /* 0x000fe20000000800 */
[----:B------:R2:W-:Y:S01]  /*a3d0*/  @P3 STG.E desc[UR16][R8.64], R29 ;  /* 0x0000001d08003986 */ /* 0x0005e2000c101910 */
[-C--:B------:R-:W-:Y:S01]  /*a3e0*/  LEA.HI.X.SX32 R7, R7, R129.reuse, 0x2, P6 ;  /* 0x0000008107077211 */ /* 0x080fe200030f16ff */
[----:B------:R-:W-:Y:S01]  /*a3f0*/  VIADD R11, R10, UR4 ;  /* 0x000000040a0b7c36 */ /* 0x000fe20008000000 */
[----:B------:R-:W-:Y:S01]  /*a400*/  ISETP.LT.AND P3, PT, R2, UR5, !P0 ;  /* 0x0000000502007c0c */ /* 0x000fe2000c761270 */
[----:B------:R-:W-:Y:S01]  /*a410*/  VIADD R2, R0, 0x19 ;  /* 0x0000001900027836 */ /* 0x000fe20000000000 */
[C---:B-1----:R-:W-:Y:S01]  /*a420*/  LEA R4, P6, R10.reuse, R128, 0x2 ;  /* 0x000000800a047211 */ /* 0x042fe200078c10ff */
[----:B------:R-:W-:Y:S01]  /*a430*/  ULDC UR5, c[0x0][0x22c] ;  /* 0x00008b0000057ab9 */ /* 0x000fe20000000800 */
[----:B------:R-:W-:Y:S01]  /*a440*/  VIADD R12, R11, UR4 ;  /* 0x000000040b0c7c36 */ /* 0x000fe20008000000 */
[----:B------:R1:W-:Y:S01]  /*a450*/  @P2 STG.E desc[UR16][R6.64], R18 ;  /* 0x0000001206002986 */ /* 0x0003e2000c101910 */
[----:B------:R-:W-:-:S02]  /*a460*/  LEA.HI.X.SX32 R5, R10, R129, 0x2, P6 ;  /* 0x000000810a057211 */ /* 0x000fc400030f16ff */
        /* <DEDUP_REMOVED lines=18> */
[----:B--2---:R-:W-:-:S02]  /*a590*/  LEA R4, P4, R12, R128, 0x2 ;  /* 0x000000800c047211 */ /* 0x004fc400078810ff */
[----:B------:R-:W1:Y:S02]  /*a5a0*/  LDS.128 R16, [R3] ;  /* 0x0000000003107984 */ /* 0x000e640000000c00 */
[-C--:B------:R-:W-:Y:S02]  /*a5b0*/  LEA.HI.X.SX32 R5, R12, R129.reuse, 0x2, P4 ;  /* 0x000000810c057211 */ /* 0x080fe400020f16ff */
[----:B------:R-:W-:Y:S01]  /*a5c0*/  ISETP.LT.AND P4, PT, R2, UR5, !P0 ;  /* 0x0000000502007c0c */ /* 0x000fe2000c781270 */
[----:B------:R-:W-:Y:S01]  /*a5d0*/  VIADD R2, R0, 0x1d ;  /* 0x0000001d00027836 */ /* 0x000fe20000000000 */
[C---:B------:R-:W-:Y:S01]  /*a5e0*/  LEA R6, P6, R7.reuse, R128, 0x2 ;  /* 0x0000008007067211 */ /* 0x040fe200078c10ff */
[----:B------:R-:W-:Y:S01]  /*a5f0*/  ULDC UR5, c[0x0][0x22c] ;  /* 0x00008b0000057ab9 */ /* 0x000fe20000000800 */
[C---:B---3--:R-:W-:Y:S01]  /*a600*/  VIADD R9, R7.reuse, UR4 ;  /* 0x0000000407097c36 */ /* 0x048fe20008000000 */
[----:B------:R2:W-:Y:S01]  /*a610*/  @P3 STG.E desc[UR16][R4.64], R24 ;  /* 0x0000001804003986 */ /* 0x0005e2000c101910 */
[----:B------:R-:W-:-:S02]  /*a620*/  LEA.HI.X.SX32 R7, R7, R129, 0x2, P6 ;  /* 0x0000008107077211 */ /* 0x000fc400030f16ff */
        /* <DEDUP_REMOVED lines=10> */
[C---:B--2---:R-:W-:Y:S01]  /*a6d0*/  LEA R4, P6, R10.reuse, R128, 0x2 ;  /* 0x000000800a047211 */ /* 0x044fe200078c10ff */
        /* <DEDUP_REMOVED lines=9> */
[-C--:B---3--:R-:W-:Y:S01]  /*a770*/  LEA R6, P6, R12, R128.reuse, 0x2 ;  /* 0x000000800c067211 */ /* 0x088fe200078c10ff */
        /* <DEDUP_REMOVED lines=11> */
[C---:B--2---:R-:W-:Y:S01]  /*a830*/  VIADD R9, R12.reuse, UR4 ;  /* 0x000000040c097c36 */ /* 0x044fe20008000000 */
[----:B---3--:R-:W-:-:S04]  /*a840*/  LEA R4, P3, R12, R128, 0x2 ;  /* 0x000000800c047211 */ /* 0x008fc800078610ff */
[-C--:B------:R-:W-:Y:S02]  /*a850*/  LEA.HI.X.SX32 R5, R12, R129.reuse, 0x2, P3 ;  /* 0x000000810c057211 */ /* 0x080fe400018f16ff */
[----:B------:R-:W-:Y:S01]  /*a860*/  ISETP.LT.AND P3, PT, R2, UR5, !P0 ;  /* 0x0000000502007c0c */ /* 0x000fe2000c761270 */
[----:B------:R-:W-:Y:S01]  /*a870*/  VIADD R2, R0, 0x23 ;  /* 0x0000002300027836 */ /* 0x000fe20000000000 */
[CC--:B------:R-:W-:Y:S01]  /*a880*/  LEA R8, P6, R9.reuse, R128.reuse, 0x2 ;  /* 0x0000008009087211 */ /* 0x0c0fe200078c10ff */
[----:B------:R-:W-:Y:S01]  /*a890*/  ULDC UR5, c[0x0][0x22c] ;  /* 0x00008b0000057ab9 */ /* 0x000fe20000000800 */
[C---:B-----5:R-:W-:Y:S01]  /*a8a0*/  VIADD R7, R9.reuse, UR4 ;  /* 0x0000000409077c36 */ /* 0x060fe20008000000 */
        /* <DEDUP_REMOVED lines=493> */
[----:B--2---:R-:W-:Y:S01]  /*c780*/  VIADD R9, R12, UR4 ;  /* 0x000000040c097c36 */ /* 0x004fe20008000000 */
[----:B------:R-:W-:Y:S01]  /*c790*/  ULDC UR5, c[0x0][0x22c] ;  /* 0x00008b0000057ab9 */ /* 0x000fe20000000800 */
[----:B------:R2:W-:Y:S01]  /*c7a0*/  @P1 STG.E desc[UR16][R6.64], R118 ;  /* 0x0000007606001986 */ /* 0x0005e2000c101910 */
[----:B------:R-:W-:Y:S01]  /*c7b0*/  VIADD R2, R0, 0x6a ;  /* 0x0000006a00027836 */ /* 0x000fe20000000000 */
[----:B---3--:R-:W-:-:S02]  /*c7c0*/  LEA R4, P1, R12, R128, 0x2 ;  /* 0x000000800c047211 */ /* 0x008fc400078210ff */
[CC--:B------:R-:W-:Y:S02]  /*c7d0*/  LEA R8, P6, R9.reuse, R128.reuse, 0x2 ;  /* 0x0000008009087211 */ /* 0x0c0fe400078c10ff */
[-C--:B------:R-:W-:Y:S02]  /*c7e0*/  LEA.HI.X.SX32 R5, R12, R129.reuse, 0x2, P1 ;  /* 0x000000810c057211 */ /* 0x080fe400008f16ff */
[----:B------:R-:W-:Y:S01]  /*c7f0*/  ISETP.LT.AND P1, PT, R2, UR5, !P0 ;  /* 0x0000000502007c0c */ /* 0x000fe2000c721270 */
[----:B------:R-:W-:Y:S01]  /*c800*/  VIADD R2, R0, 0x6b ;  /* 0x0000006b00027836 */ /* 0x000fe20000000000 */
[----:B------:R-:W-:Y:S01]  /*c810*/  ULDC UR5, c[0x0][0x22c] ;  /* 0x00008b0000057ab9 */ /* 0x000fe20000000800 */
[----:B------:R3:W-:Y:S01]  /*c820*/  @P5 STG.E desc[UR16][R4.64], R75 ;  /* 0x0000004b04005986 */ /* 0x0007e2000c101910 */
[C---:B--2---:R-:W-:Y:S01]  /*c830*/  VIADD R7, R9.reuse, UR4 ;  /* 0x0000000409077c36 */ /* 0x044fe20008000000 */
[-C--:B------:R-:W-:Y:S02]  /*c840*/  LEA.HI.X.SX32 R9, R9, R129.reuse, 0x2, P6 ;  /* 0x0000008109097211 */ /* 0x080fe400030f16ff */
[----:B------:R-:W-:Y:S01]  /*c850*/  ISETP.LT.AND P5, PT, R2, UR5, !P0 ;  /* 0x0000000502007c0c */ /* 0x000fe2000c7a1270 */
[C---:B------:R-:W-:Y:S01]  /*c860*/  VIADD R10, R7.reuse, UR4 ;  /* 0x00000004070a7c36 */ /* 0x040fe20008000000 */
[CC--:B------:R-:W-:Y:S01]  /*c870*/  LEA R6, P6, R7.reuse, R128.reuse, 0x2 ;  /* 0x0000008007067211 */ /* 0x0c0fe200078c10ff */
[----:B------:R-:W-:Y:S01]  /*c880*/  VIADD R2, R0, 0x6c ;  /* 0x0000006c00027836 */ /* 0x000fe20000000000 */
[----:B------:R-:W-:Y:S01]  /*c890*/  ULDC UR5, c[0x0][0x22c] ;  /* 0x00008b0000057ab9 */ /* 0x000fe20000000800 */
[C---:B------:R-:W-:Y:S01]  /*c8a0*/  VIADD R11, R10.reuse, UR4 ;  /* 0x000000040a0b7c36 */ /* 0x040fe20008000000 */
[-C--:B------:R-:W-:Y:S01]  /*c8b0*/  LEA.HI.X.SX32 R7, R7, R129.reuse, 0x2, P6 ;  /* 0x0000008107077211 */ /* 0x080fe200030f16ff */
[----:B------:R2:W-:Y:S01]  /*c8c0*/  @P4 STG.E desc[UR16][R8.64], R119 ;  /* 0x0000007708004986 */ /* 0x0005e2000c101910 */
[-C--:B---3--:R-:W-:Y:S01]  /*c8d0*/  LEA R4, P6, R10, R128.reuse, 0x2 ;  /* 0x000000800a047211 */ /* 0x088fe200078c10ff */
[C---:B------:R-:W-:Y:S01]  /*c8e0*/  VIADD R12, R11.reuse, UR4 ;  /* 0x000000040b0c7c36 */ /* 0x040fe20008000000 */
[----:B------:R-:W-:Y:S01]  /*c8f0*/  ISETP.LT.AND P4, PT, R2, UR5, !P0 ;  /* 0x0000000502007c0c */ /* 0x000fe2000c781270 */
[----:B------:R-:W-:Y:S01]  /*c900*/  VIADD R2, R0, 0x6d ;  /* 0x0000006d00027836 */ /* 0x000fe20000000000 */
[-C--:B------:R-:W-:Y:S01]  /*c910*/  LEA.HI.X.SX32 R5, R10, R129.reuse, 0x2, P6 ;  /* 0x000000810a057211 */ /* 0x080fe200030f16ff */
[----:B------:R-:W-:Y:S01]  /*c920*/  ULDC UR5, c[0x0][0x22c] ;  /* 0x00008b0000057ab9 */ /* 0x000fe20000000800 */
[CC--:B------:R-:W-:Y:S01]  /*c930*/  LEA R10, P6, R11.reuse, R128.reuse, 0x2 ;  /* 0x000000800b0a7211 */ /* 0x0c0fe200078c10ff */
[----:B------:R3:W-:Y:S01]  /*c940*/  @P3 STG.E desc[UR16][R6.64], R76 ;  /* 0x0000004c06003986 */ /* 0x0007e2000c101910 */
        /* <DEDUP_REMOVED lines=13> */
[----:B---3--:R-:W-:Y:S01]  /*ca20*/  VIADD R7, R12, UR4 ;  /* 0x000000040c077c36 */ /* 0x008fe20008000000 */
[----:B------:R-:W-:Y:S01]  /*ca30*/  ULDC UR5, c[0x0][0x22c] ;  /* 0x00008b0000057ab9 */ /* 0x000fe20000000800 */
[----:B------:R3:W-:Y:S01]  /*ca40*/  @P5 STG.E desc[UR16][R8.64], R121 ;  /* 0x0000007908005986 */ /* 0x0007e2000c101910 */
[----:B------:R-:W-:Y:S01]  /*ca50*/  VIADD R2, R0, 0x70 ;  /* 0x0000007000027836 */ /* 0x000fe20000000000 */
[----:B--2---:R-:W-:-:S02]  /*ca60*/  LEA R4, P5, R12, R128, 0x2 ;  /* 0x000000800c047211 */ /* 0x004fc400078a10ff */
[CC--:B------:R-:W-:Y:S02]  /*ca70*/  LEA R6, P6, R7.reuse, R128.reuse, 0x2 ;  /* 0x0000008007067211 */ /* 0x0c0fe400078c10ff */
[-C--:B------:R-:W-:Y:S02]  /*ca80*/  LEA.HI.X.SX32 R5, R12, R129.reuse, 0x2, P5 ;  /* 0x000000810c057211 */ /* 0x080fe400028f16ff */
[----:B------:R-:W-:Y:S01]  /*ca90*/  ISETP.LT.AND P5, PT, R2, UR5, !P0 ;  /* 0x0000000502007c0c */ /* 0x000fe2000c7a1270 */
[----:B------:R-:W-:Y:S01]  /*caa0*/  VIADD R2, R0, 0x71 ;  /* 0x0000007100027836 */ /* 0x000fe20000000000 */
[----:B------:R-:W-:Y:S01]  /*cab0*/  ULDC UR5, c[0x0][0x22c] ;  /* 0x00008b0000057ab9 */ /* 0x000fe20000000800 */
[----:B------:R2:W-:Y:S01]  /*cac0*/  @P4 STG.E desc[UR16][R4.64], R78 ;  /* 0x0000004e04004986 */ /* 0x0005e2000c101910 */
[C---:B---3--:R-:W-:Y:S01]  /*cad0*/  VIADD R9, R7.reuse, UR4 ;  /* 0x0000000407097c36 */ /* 0x048fe20008000000 */
        /* <DEDUP_REMOVED lines=9> */
[-C--:B--2---:R-:W-:Y:S01]  /*cb70*/  LEA R4, P6, R10, R128.reuse, 0x2 ;  /* 0x000000800a047211 */ /* 0x084fe200078c10ff */
[C---:B------:R-:W-:Y:S01]  /*cb80*/  VIADD R12, R11.reuse, UR4 ;  /* 0x000000040b0c7c36 */ /* 0x040fe20008000000 */
[----:B------:R-:W-:Y:S01]  /*cb90*/  ISETP.LT.AND P3, PT, R2, UR5, !P0 ;  /* 0x0000000502007c0c */ /* 0x000fe2000c761270 */
[----:B------:R-:W-:Y:S01]  /*cba0*/  VIADD R2, R0, 0x73 ;  /* 0x0000007300027836 */ /* 0x000fe20000000000 */
[-C--:B------:R-:W-:Y:S01]  /*cbb0*/  LEA.HI.X.SX32 R5, R10, R129.reuse, 0x2, P6 ;  /* 0x000000810a057211 */ /* 0x080fe200030f16ff */
[----:B------:R-:W-:Y:S01]  /*cbc0*/  ULDC UR5, c[0x0][0x22c] ;  /* 0x00008b0000057ab9 */ /* 0x000fe20000000800 */
[CC--:B------:R-:W-:Y:S01]  /*cbd0*/  LEA R10, P6, R11.reuse, R128.reuse, 0x2 ;  /* 0x000000800b0a7211 */ /* 0x0c0fe200078c10ff */
[----:B------:R-:W-:Y:S01]  /*cbe0*/  @P2 STG.E desc[UR16][R8.64], R79 ;  /* 0x0000004f08002986 */ /* 0x000fe2000c101910 */
        /* <DEDUP_REMOVED lines=13> */
[----:B------:R-:W-:Y:S01]  /*ccc0*/  VIADD R13, R12, UR4 ;  /* 0x000000040c0d7c36 */ /* 0x000fe20008000000 */
[----:B------:R-:W-:Y:S01]  /*ccd0*/  ULDC UR5, c[0x0][0x22c] ;  /* 0x00008b0000057ab9 */ /* 0x000fe20000000800 */
[----:B----4-:R3:W-:Y:S01]  /*cce0*/  @P4 STG.E desc[UR16][R6.64], R124 ;  /* 0x0000007c06004986 */ /* 0x0107e2000c101910 */
[----:B------:R-:W-:Y:S01]  /*ccf0*/  VIADD R2, R0, 0x76 ;  /* 0x0000007600027836 */ /* 0x000fe20000000000 */
[----:B--2---:R-:W-:-:S02]  /*cd00*/  LEA R4, P4, R12, R128, 0x2 ;  /* 0x000000800c047211 */ /* 0x004fc400078810ff */
[CC--:B------:R-:W-:Y:S02]  /*cd10*/  LEA R8, P6, R13.reuse, R128.reuse, 0x2 ;  /* 0x000000800d087211 */ /* 0x0c0fe400078c10ff */
[-C--:B------:R-:W-:Y:S02]  /*cd20*/  LEA.HI.X.SX32 R5, R12, R129.reuse, 0x2, P4 ;  /* 0x000000810c057211 */ /* 0x080fe400020f16ff */
[CC--:B------:R-:W-:Y:S01]  /*cd30*/  LEA.HI.X.SX32 R9, R13.reuse, R129.reuse, 0x2, P6 ;  /* 0x000000810d097211 */ /* 0x0c0fe200030f16ff */
[----:B------:R-:W-:Y:S01]  /*cd40*/  VIADD R13, R13, UR4 ;  /* 0x000000040d0d7c36 */ /* 0x000fe20008000000 */
[----:B------:R-:W-:Y:S01]  /*cd50*/  ISETP.LT.AND P4, PT, R2, UR5, !P0 ;  /* 0x0000000502007c0c */ /* 0x000fe2000c781270 */
[----:B------:R-:W-:Y:S01]  /*cd60*/  VIADD R2, R0, 0x77 ;  /* 0x0000007700027836 */ /* 0x000fe20000000000 */
[----:B------:R-:W-:Y:S01]  /*cd70*/  ULDC UR5, c[0x0][0x22c] ;  /* 0x00008b0000057ab9 */ /* 0x000fe20000000800 */
[----:B------:R2:W-:Y:S01]  /*cd80*/  @P3 STG.E desc[UR16][R4.64], R81 ;  /* 0x0000005104003986 */ /* 0x0005e2000c101910 */
[CC--:B---3--:R-:W-:Y:S01]  /*cd90*/  LEA R6, P6, R13.reuse, R128.reuse, 0x2 ;  /* 0x000000800d067211 */ /* 0x0c8fe200078c10ff */
[C---:B------:R-:W-:Y:S01]  /*cda0*/  VIADD R10, R13.reuse, UR4 ;  /* 0x000000040d0a7c36 */ /* 0x040fe20008000000 */
[----:B------:R-:W-:Y:S01]  /*cdb0*/  ISETP.LT.AND P3, PT, R2, UR5, !P0 ;  /* 0x0000000502007c0c */ /* 0x000fe2000c761270 */
[----:B------:R-:W-:Y:S01]  /*cdc0*/  VIADD R2, R0, 0x78 ;  /* 0x0000007800027836 */ /* 0x000fe20000000000 */
[-C--:B------:R-:W-:Y:S01]  /*cdd0*/  LEA.HI.X.SX32 R7, R13, R129.reuse, 0x2, P6 ;  /* 0x000000810d077211 */ /* 0x080fe200030f16ff */
[----:B------:R-:W-:Y:S01]  /*cde0*/  ULDC UR5, c[0x0][0x22c] ;  /* 0x00008b0000057ab9 */ /* 0x000fe20000000800 */
[----:B------:R-:W-:Y:S01]  /*cdf0*/  VIADD R11, R10, UR4 ;  /* 0x000000040a0b7c36 */ /* 0x000fe20008000000 */
[----:B------:R3:W-:Y:S01]  /*ce00*/  @P2 STG.E desc[UR16][R8.64], R125 ;  /* 0x0000007d08002986 */ /* 0x0007e2000c101910 */
[----:B------:R-:W-:Y:S01]  /*ce10*/  ISETP.LT.AND P2, PT, R2, UR5, !P0 ;  /* 0x0000000502007c0c */ /* 0x000fe2000c741270 */
[----:B------:R-:W-:Y:S01]  /*ce20*/  VIADD R2, R0, 0x79 ;  /* 0x0000007900027836 */ /* 0x000fe20000000000 */
[----:B------:R-:W-:Y:S01]  /*ce30*/  ULDC UR5, c[0x0][0x22c] ;  /* 0x00008b0000057ab9 */ /* 0x000fe20000000800 */
[-C--:B--2---:R-:W-:Y:S01]  /*ce40*/  LEA R4, P6, R10, R128.reuse, 0x2 ;  /* 0x000000800a047211 */ /* 0x084fe200078c10ff */
[C---:B------:R-:W-:Y:S01]  /*ce50*/  VIADD R12, R11.reuse, UR4 ;  /* 0x000000040b0c7c36 */ /* 0x040fe20008000000 */
[----:B------:R2:W-:Y:S01]  /*ce60*/  @P1 STG.E desc[UR16][R6.64], R82 ;  /* 0x0000005206001986 */ /* 0x0005e2000c101910 */
[----:B------:R-:W-:Y:S01]  /*ce70*/  ISETP.LT.AND P1, PT, R2, UR5, !P0 ;  /* 0x0000000502007c0c */ /* 0x000fe2000c721270 */
[----:B------:R-:W-:Y:S01]  /*ce80*/  VIADD R2, R0, 0x7a ;  /* 0x0000007a00027836 */ /* 0x000fe20000000000 */
[----:B------:R-:W-:Y:S01]  /*ce90*/  LEA.HI.X.SX32 R5, R10, R129, 0x2, P6 ;  /* 0x000000810a057211 */ /* 0x000fe200030f16ff */
[----:B------:R-:W-:Y:S01]  /*cea0*/  ULDC UR5, c[0x0][0x22c] ;  /* 0x00008b0000057ab9 */ /* 0x000fe20000000800 */
[----:B---3--:R-:W-:-:S03]  /*ceb0*/  LEA R8, P6, R11, R128, 0x2 ;  /* 0x000000800b087211 */ /* 0x008fc600078c10ff */
[----:B------:R3:W-:Y:S01]  /*cec0*/  @P5 STG.E desc[UR16][R4.64], R126 ;  /* 0x0000007e04005986 */ /* 0x0007e2000c101910 */
[----:B------:R-:W-:Y:S01]  /*ced0*/  ISETP.LT.AND P5, PT, R2, UR5, !P0 ;  /* 0x0000000502007c0c */ /* 0x000fe2000c7a1270 */
[----:B------:R-:W-:Y:S01]  /*cee0*/  VIADD R2, R0, 0x7b ;  /* 0x0000007b00027836 */ /* 0x000fe20000000000 */
[-C--:B------:R-:W-:Y:S01]  /*cef0*/  LEA.HI.X.SX32 R9, R11, R129.reuse, 0x2, P6 ;  /* 0x000000810b097211 */ /* 0x080fe200030f16ff */
[----:B------:R-:W-:Y:S01]  /*cf00*/  ULDC UR5, c[0x0][0x22c] ;  /* 0x00008b0000057ab9 */ /* 0x000fe20000000800 */
[-C--:B------:R-:W-:Y:S01]  /*cf10*/  LEA R10, P6, R12, R128.reuse, 0x2 ;  /* 0x000000800c0a7211 */ /* 0x080fe200078c10ff */
[----:B--2---:R-:W-:Y:S02]  /*cf20*/  VIADD R6, R0, 0x7d ;  /* 0x0000007d00067836 */ /* 0x004fe40000000000 */
[----:B------:R2:W-:Y:S01]  /*cf30*/  @P4 STG.E desc[UR16][R8.64], R83 ;  /* 0x0000005308004986 */ /* 0x0005e2000c101910 */
[C---:B------:R-:W-:Y:S01]  /*cf40*/  LEA.HI.X.SX32 R11, R12.reuse, R129, 0x2, P6 ;  /* 0x000000810c0b7211 */ /* 0x040fe200030f16ff */
[----:B------:R-:W-:Y:S01]  /*cf50*/  VIADD R12, R12, UR4 ;  /* 0x000000040c0c7c36 */ /* 0x000fe20008000000 */
[----:B------:R-:W-:Y:S01]  /*cf60*/  ISETP.LT.AND P4, PT, R2, UR5, !P0 ;  /* 0x0000000502007c0c */ /* 0x000fe2000c781270 */
[----:B---3--:R-:W-:Y:S01]  /*cf70*/  VIADD R4, R0, 0x7c ;  /* 0x0000007c00047836 */ /* 0x008fe20000000000 */
[----:B------:R-:W-:Y:S01]  /*cf80*/  ULDC UR5, c[0x0][0x22c] ;  /* 0x00008b0000057ab9 */ /* 0x000fe20000000800 */
[C---:B------:R-:W-:Y:S01]  /*cf90*/  VIADD R5, R12.reuse, UR4 ;  /* 0x000000040c057c36 */ /* 0x040fe20008000000 */
[----:B------:R3:W-:Y:S01]  /*cfa0*/  @P3 STG.E desc[UR16][R10.64], R127 ;  /* 0x0000007f0a003986 */ /* 0x0007e2000c101910 */
[----:B------:R-:W-:-:S02]  /*cfb0*/  LEA R2, P3, R12, R128, 0x2 ;  /* 0x000000800c027211 */ /* 0x000fc400078610ff */
[----:B------:R-:W-:Y:S02]  /*cfc0*/  VIADD R7, R5, UR4 ;  /* 0x0000000405077c36 */ /* 0x000fe40008000000 */
[-C--:B------:R-:W-:Y:S01]  /*cfd0*/  LEA.HI.X.SX32 R3, R12, R129.reuse, 0x2, P3 ;  /* 0x000000810c037211 */ /* 0x080fe200018f16ff */
[----:B------:R-:W-:Y:S01]  /*cfe0*/  VIADD R12, R0, 0x7e ;  /* 0x0000007e000c7836 */ /* 0x000fe20000000000 */
[----:B------:R-:W-:Y:S01]  /*cff0*/  ISETP.LT.AND P3, PT, R4, UR5, !P0 ;  /* 0x0000000504007c0c */ /* 0x000fe2000c761270 */
[----:B--2---:R-:W-:Y:S01]  /*d000*/  VIADD R9, R7, UR4 ;  /* 0x0000000407097c36 */ /* 0x004fe20008000000 */
[-C--:B------:R-:W-:Y:S01]  /*d010*/  LEA R4, P6, R5, R128.reuse, 0x2 ;  /* 0x0000008005047211 */ /* 0x080fe200078c10ff */
[----:B------:R-:W-:Y:S01]  /*d020*/  ULDC UR5, c[0x0][0x22c] ;  /* 0x00008b0000057ab9 */ /* 0x000fe20000000800 */
[----:B------:R2:W-:Y:S01]  /*d030*/  @P2 STG.E desc[UR16][R2.64], R84 ;  /* 0x0000005402002986 */ /* 0x0005e2000c101910 */
[----:B---3--:R-:W-:Y:S01]  /*d040*/  VIADD R11, R9, UR4 ;  /* 0x00000004090b7c36 */ /* 0x008fe20008000000 */
[-C--:B------:R-:W-:Y:S01]  /*d050*/  LEA.HI.X.SX32 R5, R5, R129.reuse, 0x2, P6 ;  /* 0x0000008105057211 */ /* 0x080fe200030f16ff */
[----:B------:R-:W-:Y:S01]  /*d060*/  VIADD R0, R0, 0x7f ;  /* 0x0000007f00007836 */ /* 0x000fe20000000000 */
[----:B------:R-:W-:Y:S01]  /*d070*/  ISETP.LT.AND P2, PT, R6, UR5, !P0 ;  /* 0x0000000506007c0c */ /* 0x000fe2000c741270 */
[----:B------:R-:W-:Y:S01]  /*d080*/  VIADD R13, R11, UR4 ;  /* 0x000000040b0d7c36 */ /* 0x000fe20008000000 */
[-C--:B------:R-:W-:Y:S01]  /*d090*/  LEA R8, P6, R9, R128.reuse, 0x2 ;  /* 0x0000008009087211 */ /* 0x080fe200078c10ff */
[----:B-1----:R1:W-:Y:S01]  /*d0a0*/  @P1 STG.E desc[UR16][R4.64], R16 ;  /* 0x0000001004001986 */ /* 0x0023e2000c101910 */
[----:B------:R-:W-:Y:S01]  /*d0b0*/  LEA R6, P1, R7, R128, 0x2 ;  /* 0x0000008007067211 */ /* 0x000fe200078210ff */
[----:B------:R-:W-:Y:S01]  /*d0c0*/  VIADD R14, R13, UR4 ;  /* 0x000000040d0e7c36 */ /* 0x000fe20008000000 */
[----:B------:R-:W-:-:S02]  /*d0d0*/  LEA.HI.X.SX32 R9, R9, R129, 0x2, P6 ;  /* 0x0000008109097211 */ /* 0x000fc400030f16ff */
[-C--:B------:R-:W-:Y:S01]  /*d0e0*/  LEA.HI.X.SX32 R7, R7, R129.reuse, 0x2, P1 ;  /* 0x0000008107077211 */ /* 0x080fe200008f16ff */
[----:B------:R-:W-:Y:S01]  /*d0f0*/  VIADD R15, R14, UR4 ;  /* 0x000000040e0f7c36 */ /* 0x000fe20008000000 */
[-C--:B--2---:R-:W-:Y:S01]  /*d100*/  LEA R2, P6, R11, R128.reuse, 0x2 ;  /* 0x000000800b027211 */ /* 0x084fe200078c10ff */
[----:B------:R-:W-:Y:S01]  /*d110*/  ULDC UR4, c[0x0][0x22c] ;  /* 0x00008b0000047ab9 */ /* 0x000fe20000000800 */
[-C--:B------:R-:W-:Y:S01]  /*d120*/  LEA R10, P1, R13, R128.reuse, 0x2 ;  /* 0x000000800d0a7211 */ /* 0x080fe200078210ff */
[----:B------:R2:W-:Y:S01]  /*d130*/  @P5 STG.E desc[UR16][R6.64], R85 ;  /* 0x0000005506005986 */ /* 0x0005e2000c101910 */
[-C--:B------:R-:W-:Y:S02]  /*d140*/  LEA.HI.X.SX32 R3, R11, R129.reuse, 0x2, P6 ;  /* 0x000000810b037211 */ /* 0x080fe400030f16ff */
[----:B------:R-:W-:Y:S01]  /*d150*/  LEA.HI.X.SX32 R11, R13, R129, 0x2, P1 ;  /* 0x000000810d0b7211 */ /* 0x000fe200008f16ff */
[----:B------:R2:W-:Y:S01]  /*d160*/  @P4 STG.E desc[UR16][R8.64], R17 ;  /* 0x0000001108004986 */ /* 0x0005e2000c101910 */
[----:B------:R-:W-:Y:S01]  /*d170*/  ISETP.LT.AND P1, PT, R12, UR4, !P0 ;  /* 0x000000040c007c0c */ /* 0x000fe2000c721270 */
[----:B------:R-:W-:Y:S01]  /*d180*/  ULDC UR4, c[0x0][0x22c] ;  /* 0x00008b0000047ab9 */ /* 0x000fe20000000800 */
[----:B-1----:R-:W-:Y:S01]  /*d190*/  LEA R4, P6, R15, R128, 0x2 ;  /* 0x000000800f047211 */ /* 0x002fe200078c10ff */
[----:B------:R2:W-:Y:S01]  /*d1a0*/  @P3 STG.E desc[UR16][R2.64], R86 ;  /* 0x0000005602003986 */ /* 0x0005e2000c101910 */
[----:B------:R-:W-:-:S02]  /*d1b0*/  ISETP.LT.AND P0, PT, R0, UR4, !P0 ;  /* 0x0000000400007c0c */ /* 0x000fc4000c701270 */
[----:B------:R-:W-:Y:S01]  /*d1c0*/  LEA.HI.X.SX32 R5, R15, R129, 0x2, P6 ;  /* 0x000000810f057211 */ /* 0x000fe200030f16ff */
[----:B------:R2:W-:Y:S01]  /*d1d0*/  @P2 STG.E desc[UR16][R10.64], R18 ;  /* 0x000000120a002986 */ /* 0x0005e2000c101910 */
[----:B------:R-:W-:-:S04]  /*d1e0*/  LEA R128, P6, R14, R128, 0x2 ;  /* 0x000000800e807211 */ /* 0x000fc800078c10ff */
[----:B------:R-:W-:-:S05]  /*d1f0*/  LEA.HI.X.SX32 R129, R14, R129, 0x2, P6 ;  /* 0x000000810e817211 */ /* 0x000fca00030f16ff */
[----:B------:R2:W-:Y:S01]  /*d200*/  @P1 STG.E desc[UR16][R128.64], R87 ;  /* 0x0000005780001986 */ /* 0x0005e2000c101910 */
[----:B------:R-:W-:Y:S05]  /*d210*/  @!P0 EXIT ;  /* 0x000000000000894d */ /* 0x000fea0003800000 */
[----:B------:R-:W-:Y:S01]  /*d220*/  STG.E desc[UR16][R4.64], R19 ;  /* 0x0000001304007986 */ /* 0x000fe2000c101910 */
[----:B------:R-:W-:Y:S05]  /*d230*/  EXIT ;  /* 0x000000000000794d */ /* 0x000fea0003800000 */
.L_x_2:
[----:B------:R-:W-:-:S00]  /*d240*/  BRA `(.L_x_2) ;  /* 0xfffffffc00fc7947 */ /* 0x000fc0000383ffff */
[----:B------:R-:W-:-:S00]  /*d250*/  NOP ;  /* 0x0000000000007918 */ /* 0x000fc00000000000 */
        /* <DEDUP_REMOVED lines=10> */
.L_x_3:


//--------------------- .nv.shared.matmul_kernel  --------------------------
	.section	.nv.shared.matmul_kernel,"aw",@nobits
	.sectionflags	@""
	.align	16
	.zero		1024


//--------------------- .nv.shared.reserved.0     --------------------------
	.section	.nv.shared.reserved.0,"aw",@nobits
	.weak		__nv_reservedSMEM_offset_0_alias
	.size		__nv_reservedSMEM_offset_0_alias, 0, 0
	.other		__nv_reservedSMEM_offset_0_alias,@"STO_CUDA_RESERVED_SHARED STV_DEFAULT"
__nv_reservedSMEM_offset_0_alias:
	.zero		0


//--------------------- .nv.constant0.matmul_kernel --------------------------
	.section	.nv.constant0.matmul_kernel,"a",@progbits
	.sectionflags	@""
	.align	4
.nv.constant0.matmul_kernel:
	.zero		608


//--------------------- SYMBOLS --------------------------

	.type		.nv.reservedSmem.offset0,@object
	.size		.nv.reservedSmem.offset0,0x4
